// auto-generated by cutlass_sweep.conv — config: {"arch": "sm_100", "cluster_m": 2, "cluster_n": 1, "conv_kind": "fprop", "dtype": "fp16", "ndim": 2, "tile_k": 64, "tile_m": 128, "tile_n": 64}
#include "cutlass/cutlass.h"
#include "cute/tensor.hpp"
#include "cutlass/kernel_hardware_info.hpp"
#include "cutlass/conv/convolution.h"
#include "cutlass/conv/dispatch_policy.hpp"
#include "cutlass/conv/collective/collective_builder.hpp"
#include "cutlass/conv/kernel/conv_universal.hpp"
#include "cutlass/conv/device/conv_universal_adapter.hpp"
#include "cutlass/epilogue/collective/collective_builder.hpp"

using namespace cute;
using Elem = cutlass::half_t;
using Acc  = float;
using LayoutAB = cutlass::layout::TensorNHWC;
using LayoutC  = cutlass::layout::TensorNHWC;
constexpr auto ConvOp = cutlass::conv::Operator::kFprop;
using TileShape    = Shape<_128, _64, Shape<_64>>;
using ClusterShape = Shape<_2, _1, _1>;

using CollectiveEpilogue = typename cutlass::epilogue::collective::CollectiveBuilder<
    cutlass::arch::Sm100, cutlass::arch::OpClassTensorOp,
    TileShape, ClusterShape,
    cutlass::epilogue::collective::EpilogueTileAuto,
    Acc, Acc,
    Elem, LayoutC, 128 / cutlass::sizeof_bits<Elem>::value,
    Elem, LayoutC, 128 / cutlass::sizeof_bits<Elem>::value,
    cutlass::epilogue::collective::EpilogueScheduleAuto
  >::CollectiveOp;

using CollectiveMainloop = typename cutlass::conv::collective::CollectiveBuilder<
    cutlass::arch::Sm100, cutlass::arch::OpClassTensorOp, ConvOp,
    Elem, LayoutAB, 128 / cutlass::sizeof_bits<Elem>::value,
    Elem, LayoutAB, 128 / cutlass::sizeof_bits<Elem>::value,
    Acc,
    TileShape, ClusterShape,
    cutlass::conv::collective::StageCountAutoCarveout<
        static_cast<int>(sizeof(typename CollectiveEpilogue::SharedStorage))>,
    cutlass::conv::collective::KernelScheduleAuto
  >::CollectiveOp;

using ProblemShape = cutlass::conv::ConvProblemShape<
    ConvOp, CollectiveMainloop::DispatchPolicy::NumSpatialDimensions>;
using ConvKernel = cutlass::conv::kernel::ConvUniversal<
    ProblemShape, CollectiveMainloop, CollectiveEpilogue>;
using Conv = cutlass::conv::device::ConvUniversalAdapter<ConvKernel>;

auto* _anchor = &cutlass::device_kernel<ConvKernel>;


// ===== COMPILED SASS (sm_100a) =====

	.target	sm_100a

	.elftype	@"ET_EXEC"


//--------------------- .note.nv.tkinfo           --------------------------
	.section	.note.nv.tkinfo,"",@"SHT_NOTE"
	.sectionflags	@"SHF_NOTE_NV_TKINFO"
	.tkinfo
        /*0018*/ 	.word	0x00000002
        /*0030*/ 	.string	""
        /*0030*/ 	.string	"ptxas"
        /*0030*/ 	.string	"Cuda compilation tools, release 13.0, V13.0.88"
        /*0030*/ 	.string	"Build cuda_13.0.r13.0/compiler.36424714_0"
        /*0030*/ 	.string	"-arch sm_100a -m 64 "



//--------------------- .note.nv.cuinfo           --------------------------
	.section	.note.nv.cuinfo,"",@"SHT_NOTE"
	.sectionflags	@"SHF_NOTE_NV_CUINFO"
        /*0018*/ 	.short	0x0002
        /*001a*/ 	.short	0x0064
        /*001c*/ 	.short	0x0082
	.zero		2


//--------------------- .nv.info                  --------------------------
	.section	.nv.info,"",@"SHT_CUDA_INFO"
	.align	4


	//----- nvinfo : EIATTR_REGCOUNT
	.align		4
        /*0000*/ 	.byte	0x04, 0x2f
        /*0002*/ 	.short	(.L_19 - .L_18)
	.align		4
.L_18:
        /*0004*/ 	.word	index@(_ZN7cutlass13device_kernelINS_4conv6kernel13ConvUniversalINS1_16ConvProblemShapeILNS1_8OperatorE0ELi2EEENS1_10collective14CollectiveConvINS1_47MainloopSm100TmaUmmaWarpSpecializedImplicitGemmILS5_0ELi17ELi2ELi1ELi2EN4cute5tupleIJNSA_1CILi2EEENSC_ILi1EEESE_EEEEENSB_IJNSC_ILi128EEENSC_ILi64EEENSB_IJSI_EEEEEENS_6half_tESL_NSA_8TiledMMAINSA_8MMA_AtomIJNSA_26SM100_MMA_F16BF16_2x1SM_SSISL_SL_fLi128ELi64ELNSA_4UMMA5MajorE0ELSQ_0ELNSP_7ScaleInE0ELSR_0EEEEEENSA_6LayoutINSB_IJSE_SE_SE_EEENSB_IJNSC_ILi0EEESW_SW_EEEEENSB_IJNSA_10UnderscoreESZ_SZ_EEEEENS7_6detail27Sm100ImplicitGemmTileTraitsINSA_25SM100_TMA_2SM_LOAD_IM2COLENSA_14ComposedLayoutINSA_7SwizzleILi3ELi4ELi3EEENSA_18smem_ptr_flag_bitsILi16EEENSU_INSB_IJNSC_ILi8EEESI_EEENSB_IJSI_SE_EEEEEEEvEENS13_INSA_18SM100_TMA_2SM_LOADES1E_vEEEENS_8epilogue10collective18CollectiveEpilogueINS1J_23Sm100TmaWarpSpecializedILi3ELi2ELi16ELb1ELb0EEEJNSB_IJSI_SI_SJ_EEENSB_IJNSU_ISI_SE_EENSU_INSB_IJNSC_ILi16EEESD_EEENSB_IJSE_NSC_ILi32EEEEEEEEEEESL_NSB_IJNSB_IJlllEEESE_SW_EEESL_S1X_NS1J_6fusion15FusionCallbacksIS1N_NS1Y_17LinearCombinationISL_fSL_fLNS_15FloatRoundStyleE2EEES1O_S1V_JEEENSA_5SM1004TMEM4LOAD26SM100_TMEM_LOAD_32dp32b16xENSA_20SM90_TMA_LOAD_IM2COLENS15_INS16_ILi1ELi4ELi3EEES19_NSU_INSB_IJS1A_S1Q_EEENSB_IJS1Q_SE_EEEEEEENSA_39AutoVectorizingCopyWithAssumedAlignmentILi128EEENSA_21SM90_TMA_STORE_IM2COLES2D_S2F_S2F_EEEvvEEEEvNT_6ParamsE)
        /*0008*/ 	.word	0x00000047


	//----- nvinfo : EIATTR_FRAME_SIZE
	.align		4
.L_19:
        /*000c*/ 	.byte	0x04, 0x11
        /*000e*/ 	.short	(.L_21 - .L_20)
	.align		4
.L_20:
        /*0010*/ 	.word	index@($__internal_2_$__cuda_sm10x_tcgen05_guardrail_trap_unallocated_columns_being_dealloced)
        /*0014*/ 	.word	0x00000008


	//----- nvinfo : EIATTR_FRAME_SIZE
	.align		4
.L_21:
        /*0018*/ 	.byte	0x04, 0x11
        /*001a*/ 	.short	(.L_23 - .L_22)
	.align		4
.L_22:
        /*001c*/ 	.word	index@($__internal_1_$__cuda_sm10x_tcgen05_guardrail_trap_phase_invalid_during_alloc)
        /*0020*/ 	.word	0x00000008


	//----- nvinfo : EIATTR_FRAME_SIZE
	.align		4
.L_23:
        /*0024*/ 	.byte	0x04, 0x11
        /*0026*/ 	.short	(.L_25 - .L_24)
	.align		4
.L_24:
        /*0028*/ 	.word	index@($__internal_0_$__cuda_sm10x_tcgen05_guardrail_trap_col_being_dealloced_not_returned_by_alloc)
        /*002c*/ 	.word	0x00000008


	//----- nvinfo : EIATTR_FRAME_SIZE
	.align		4
.L_25:
        /*0030*/ 	.byte	0x04, 0x11
        /*0032*/ 	.short	(.L_27 - .L_26)
	.align		4
.L_26:
        /*0034*/ 	.word	index@(_ZN7cutlass13device_kernelINS_4conv6kernel13ConvUniversalINS1_16ConvProblemShapeILNS1_8OperatorE0ELi2EEENS1_10collective14CollectiveConvINS1_47MainloopSm100TmaUmmaWarpSpecializedImplicitGemmILS5_0ELi17ELi2ELi1ELi2EN4cute5tupleIJNSA_1CILi2EEENSC_ILi1EEESE_EEEEENSB_IJNSC_ILi128EEENSC_ILi64EEENSB_IJSI_EEEEEENS_6half_tESL_NSA_8TiledMMAINSA_8MMA_AtomIJNSA_26SM100_MMA_F16BF16_2x1SM_SSISL_SL_fLi128ELi64ELNSA_4UMMA5MajorE0ELSQ_0ELNSP_7ScaleInE0ELSR_0EEEEEENSA_6LayoutINSB_IJSE_SE_SE_EEENSB_IJNSC_ILi0EEESW_SW_EEEEENSB_IJNSA_10UnderscoreESZ_SZ_EEEEENS7_6detail27Sm100ImplicitGemmTileTraitsINSA_25SM100_TMA_2SM_LOAD_IM2COLENSA_14ComposedLayoutINSA_7SwizzleILi3ELi4ELi3EEENSA_18smem_ptr_flag_bitsILi16EEENSU_INSB_IJNSC_ILi8EEESI_EEENSB_IJSI_SE_EEEEEEEvEENS13_INSA_18SM100_TMA_2SM_LOADES1E_vEEEENS_8epilogue10collective18CollectiveEpilogueINS1J_23Sm100TmaWarpSpecializedILi3ELi2ELi16ELb1ELb0EEEJNSB_IJSI_SI_SJ_EEENSB_IJNSU_ISI_SE_EENSU_INSB_IJNSC_ILi16EEESD_EEENSB_IJSE_NSC_ILi32EEEEEEEEEEESL_NSB_IJNSB_IJlllEEESE_SW_EEESL_S1X_NS1J_6fusion15FusionCallbacksIS1N_NS1Y_17LinearCombinationISL_fSL_fLNS_15FloatRoundStyleE2EEES1O_S1V_JEEENSA_5SM1004TMEM4LOAD26SM100_TMEM_LOAD_32dp32b16xENSA_20SM90_TMA_LOAD_IM2COLENS15_INS16_ILi1ELi4ELi3EEES19_NSU_INSB_IJS1A_S1Q_EEENSB_IJS1Q_SE_EEEEEEENSA_39AutoVectorizingCopyWithAssumedAlignmentILi128EEENSA_21SM90_TMA_STORE_IM2COLES2D_S2F_S2F_EEEvvEEEEvNT_6ParamsE)
        /*0038*/ 	.word	0x00000008


	//----- nvinfo : EIATTR_MIN_STACK_SIZE
	.align		4
.L_27:
        /*003c*/ 	.byte	0x04, 0x12
        /*003e*/ 	.short	(.L_29 - .L_28)
	.align		4
.L_28:
        /*0040*/ 	.word	index@(_ZN7cutlass13device_kernelINS_4conv6kernel13ConvUniversalINS1_16ConvProblemShapeILNS1_8OperatorE0ELi2EEENS1_10collective14CollectiveConvINS1_47MainloopSm100TmaUmmaWarpSpecializedImplicitGemmILS5_0ELi17ELi2ELi1ELi2EN4cute5tupleIJNSA_1CILi2EEENSC_ILi1EEESE_EEEEENSB_IJNSC_ILi128EEENSC_ILi64EEENSB_IJSI_EEEEEENS_6half_tESL_NSA_8TiledMMAINSA_8MMA_AtomIJNSA_26SM100_MMA_F16BF16_2x1SM_SSISL_SL_fLi128ELi64ELNSA_4UMMA5MajorE0ELSQ_0ELNSP_7ScaleInE0ELSR_0EEEEEENSA_6LayoutINSB_IJSE_SE_SE_EEENSB_IJNSC_ILi0EEESW_SW_EEEEENSB_IJNSA_10UnderscoreESZ_SZ_EEEEENS7_6detail27Sm100ImplicitGemmTileTraitsINSA_25SM100_TMA_2SM_LOAD_IM2COLENSA_14ComposedLayoutINSA_7SwizzleILi3ELi4ELi3EEENSA_18smem_ptr_flag_bitsILi16EEENSU_INSB_IJNSC_ILi8EEESI_EEENSB_IJSI_SE_EEEEEEEvEENS13_INSA_18SM100_TMA_2SM_LOADES1E_vEEEENS_8epilogue10collective18CollectiveEpilogueINS1J_23Sm100TmaWarpSpecializedILi3ELi2ELi16ELb1ELb0EEEJNSB_IJSI_SI_SJ_EEENSB_IJNSU_ISI_SE_EENSU_INSB_IJNSC_ILi16EEESD_EEENSB_IJSE_NSC_ILi32EEEEEEEEEEESL_NSB_IJNSB_IJlllEEESE_SW_EEESL_S1X_NS1J_6fusion15FusionCallbacksIS1N_NS1Y_17LinearCombinationISL_fSL_fLNS_15FloatRoundStyleE2EEES1O_S1V_JEEENSA_5SM1004TMEM4LOAD26SM100_TMEM_LOAD_32dp32b16xENSA_20SM90_TMA_LOAD_IM2COLENS15_INS16_ILi1ELi4ELi3EEES19_NSU_INSB_IJS1A_S1Q_EEENSB_IJS1Q_SE_EEEEEEENSA_39AutoVectorizingCopyWithAssumedAlignmentILi128EEENSA_21SM90_TMA_STORE_IM2COLES2D_S2F_S2F_EEEvvEEEEvNT_6ParamsE)
        /*0044*/ 	.word	0x00000008
.L_29:


//--------------------- .nv.compat                --------------------------
	.section	.nv.compat,"",@"SHT_CUDA_COMPAT_INFO"
	.align	4
        /*0000*/ 	.byte	0x02, 0x09, 0x01, 0x00, 0x02, 0x02, 0x02, 0x00, 0x02, 0x05, 0x05, 0x00, 0x03, 0x07, 0x01, 0x01
        /*0010*/ 	.byte	0x02, 0x03, 0x01, 0x00, 0x02, 0x06, 0x01, 0x00, 0x04, 0x0b, 0x08, 0x00, 0x09, 0x00, 0x00, 0x00
        /*0020*/ 	.byte	0x00, 0x00, 0x00, 0x00


//--------------------- .nv.info._ZN7cutlass13device_kernelINS_4conv6kernel13ConvUniversalINS1_16ConvProblemShapeILNS1_8OperatorE0ELi2EEENS1_10collective14CollectiveConvINS1_47MainloopSm100TmaUmmaWarpSpecializedImplicitGemmILS5_0ELi17ELi2ELi1ELi2EN4cute5tupleIJNSA_1CILi2EEENSC_ILi1EEESE_EEEEENSB_IJNSC_ILi128EEENSC_ILi64EEENSB_IJSI_EEEEEENS_6half_tESL_NSA_8TiledMMAINSA_8MMA_AtomIJNSA_26SM100_MMA_F16BF16_2x1SM_SSISL_SL_fLi128ELi64ELNSA_4UMMA5MajorE0ELSQ_0ELNSP_7ScaleInE0ELSR_0EEEEEENSA_6LayoutINSB_IJSE_SE_SE_EEENSB_IJNSC_ILi0EEESW_SW_EEEEENSB_IJNSA_10UnderscoreESZ_SZ_EEEEENS7_6detail27Sm100ImplicitGemmTileTraitsINSA_25SM100_TMA_2SM_LOAD_IM2COLENSA_14ComposedLayoutINSA_7SwizzleILi3ELi4ELi3EEENSA_18smem_ptr_flag_bitsILi16EEENSU_INSB_IJNSC_ILi8EEESI_EEENSB_IJSI_SE_EEEEEEEvEENS13_INSA_18SM100_TMA_2SM_LOADES1E_vEEEENS_8epilogue10collective18CollectiveEpilogueINS1J_23Sm100TmaWarpSpecializedILi3ELi2ELi16ELb1ELb0EEEJNSB_IJSI_SI_SJ_EEENSB_IJNSU_ISI_SE_EENSU_INSB_IJNSC_ILi16EEESD_EEENSB_IJSE_NSC_ILi32EEEEEEEEEEESL_NSB_IJNSB_IJlllEEESE_SW_EEESL_S1X_NS1J_6fusion15FusionCallbacksIS1N_NS1Y_17LinearCombinationISL_fSL_fLNS_15FloatRoundStyleE2EEES1O_S1V_JEEENSA_5SM1004TMEM4LOAD26SM100_TMEM_LOAD_32dp32b16xENSA_20SM90_TMA_LOAD_IM2COLENS15_INS16_ILi1ELi4ELi3EEES19_NSU_INSB_IJS1A_S1Q_EEENSB_IJS1Q_SE_EEEEEEENSA_39AutoVectorizingCopyWithAssumedAlignmentILi128EEENSA_21SM90_TMA_STORE_IM2COLES2D_S2F_S2F_EEEvvEEEEvNT_6ParamsE --------------------------
	.section	.nv.info._ZN7cutlass13device_kernelINS_4conv6kernel13ConvUniversalINS1_16ConvProblemShapeILNS1_8OperatorE0ELi2EEENS1_10collective14CollectiveConvINS1_47MainloopSm100TmaUmmaWarpSpecializedImplicitGemmILS5_0ELi17ELi2ELi1ELi2EN4cute5tupleIJNSA_1CILi2EEENSC_ILi1EEESE_EEEEENSB_IJNSC_ILi128EEENSC_ILi64EEENSB_IJSI_EEEEEENS_6half_tESL_NSA_8TiledMMAINSA_8MMA_AtomIJNSA_26SM100_MMA_F16BF16_2x1SM_SSISL_SL_fLi128ELi64ELNSA_4UMMA5MajorE0ELSQ_0ELNSP_7ScaleInE0ELSR_0EEEEEENSA_6LayoutINSB_IJSE_SE_SE_EEENSB_IJNSC_ILi0EEESW_SW_EEEEENSB_IJNSA_10UnderscoreESZ_SZ_EEEEENS7_6detail27Sm100ImplicitGemmTileTraitsINSA_25SM100_TMA_2SM_LOAD_IM2COLENSA_14ComposedLayoutINSA_7SwizzleILi3ELi4ELi3EEENSA_18smem_ptr_flag_bitsILi16EEENSU_INSB_IJNSC_ILi8EEESI_EEENSB_IJSI_SE_EEEEEEEvEENS13_INSA_18SM100_TMA_2SM_LOADES1E_vEEEENS_8epilogue10collective18CollectiveEpilogueINS1J_23Sm100TmaWarpSpecializedILi3ELi2ELi16ELb1ELb0EEEJNSB_IJSI_SI_SJ_EEENSB_IJNSU_ISI_SE_EENSU_INSB_IJNSC_ILi16EEESD_EEENSB_IJSE_NSC_ILi32EEEEEEEEEEESL_NSB_IJNSB_IJlllEEESE_SW_EEESL_S1X_NS1J_6fusion15FusionCallbacksIS1N_NS1Y_17LinearCombinationISL_fSL_fLNS_15FloatRoundStyleE2EEES1O_S1V_JEEENSA_5SM1004TMEM4LOAD26SM100_TMEM_LOAD_32dp32b16xENSA_20SM90_TMA_LOAD_IM2COLENS15_INS16_ILi1ELi4ELi3EEES19_NSU_INSB_IJS1A_S1Q_EEENSB_IJS1Q_SE_EEEEEEENSA_39AutoVectorizingCopyWithAssumedAlignmentILi128EEENSA_21SM90_TMA_STORE_IM2COLES2D_S2F_S2F_EEEvvEEEEvNT_6ParamsE,"",@"SHT_CUDA_INFO"
	.sectionflags	@""
	.align	4


	//----- nvinfo : EIATTR_CUDA_API_VERSION
	.align		4
        /*0000*/ 	.byte	0x04, 0x37
        /*0002*/ 	.short	(.L_31 - .L_30)
.L_30:
        /*0004*/ 	.word	0x00000082


	//----- nvinfo : EIATTR_KPARAM_INFO
	.align		4
.L_31:
        /*0008*/ 	.byte	0x04, 0x17
        /*000a*/ 	.short	(.L_33 - .L_32)
.L_32:
        /*000c*/ 	.word	0x00000000
        /*0010*/ 	.short	0x0000
        /*0012*/ 	.short	0x0000
        /*0014*/ 	.byte	0x00, 0xf0, 0x01, 0x20


	//----- nvinfo : EIATTR_AT_ENTRY_FRAGMENTS
	.align		4
.L_33:
        /*0018*/ 	.byte	0x04, 0x4f
        /*001a*/ 	.short	(.L_35 - .L_34)


	//   ....[0]....
.L_34:
        /*001c*/ 	.word	0x00000007


	//----- nvinfo : EIATTR_RESERVED_SMEM_USED
	.align		4
.L_35:
        /*0020*/ 	.byte	0x01, 0x41
	.zero		2


	//----- nvinfo : EIATTR_SPARSE_MMA_MASK
	.align		4
        /*0024*/ 	.byte	0x03, 0x50
        /*0026*/ 	.short	0x0000


	//----- nvinfo : EIATTR_TCGEN05_2CTA_USED
	.align		4
        /*0028*/ 	.byte	0x01, 0x52
	.zero		2


	//----- nvinfo : EIATTR_MAXREG_COUNT
	.align		4
        /*002c*/ 	.byte	0x03, 0x1b
        /*002e*/ 	.short	0x00ff


	//----- nvinfo : EIATTR_NUM_BARRIERS
	.align		4
        /*0030*/ 	.byte	0x02, 0x4c
        /*0032*/ 	.byte	0x07
	.zero		1


	//----- nvinfo : EIATTR_EXTERNS
	.align		4
        /*0034*/ 	.byte	0x04, 0x0f
        /*0036*/ 	.short	(.L_37 - .L_36)


	//   ....[0]....
	.align		4
.L_36:
        /*0038*/ 	.word	index@(__assertfail)


	//----- nvinfo : EIATTR_MERCURY_ISA_VERSION
	.align		4
.L_37:
        /*003c*/ 	.byte	0x03, 0x5f
        /*003e*/ 	.short	0x0101


	//----- nvinfo : EIATTR_INT_WARP_WIDE_INSTR_OFFSETS
	.align		4
        /*0040*/ 	.byte	0x04, 0x31
        /*0042*/ 	.short	(.L_39 - .L_38)


	//   ....[0]....
.L_38:
        /*0044*/ 	.word	0x00000e00


	//   ....[1]....
        /*0048*/ 	.word	0x00000eb0


	//   ....[2]....
        /*004c*/ 	.word	0x00004b80


	//   ....[3]....
        /*0050*/ 	.word	0x00004ba0


	//   ....[4]....
        /*0054*/ 	.word	0x00004bd0


	//   ....[5]....
        /*0058*/ 	.word	0x00005830


	//   ....[6]....
        /*005c*/ 	.word	0x00005990


	//   ....[7]....
        /*0060*/ 	.word	0x00005a30


	//   ....[8]....
        /*0064*/ 	.word	0x00005b60


	//   ....[9]....
        /*0068*/ 	.word	0x00005ca0


	//   ....[10]....
        /*006c*/ 	.word	0x00005d20


	//----- nvinfo : EIATTR_COOP_GROUP_MASK_REGIDS
	.align		4
.L_39:
        /*0070*/ 	.byte	0x04, 0x29
        /*0072*/ 	.short	(.L_41 - .L_40)


	//   ....[0]....
.L_40:
        /*0074*/ 	.word	0xffffffff


	//   ....[1]....
        /*0078*/ 	.word	0xffffffff


	//   ....[2]....
        /*007c*/ 	.word	0xffffffff


	//   ....[3]....
        /*0080*/ 	.word	0xffffffff


	//   ....[4]....
        /*0084*/ 	.word	0xffffffff


	//   ....[5]....
        /*0088*/ 	.word	0xffffffff


	//   ....[6]....
        /*008c*/ 	.word	0xffffffff


	//   ....[7]....
        /*0090*/ 	.word	0xffffffff


	//   ....[8]....
        /*0094*/ 	.word	0xffffffff


	//   ....[9]....
        /*0098*/ 	.word	0xffffffff


	//   ....[10]....
        /*009c*/ 	.word	0xffffffff


	//   ....[11]....
        /*00a0*/ 	.word	0xffffffff


	//   ....[12]....
        /*00a4*/ 	.word	0xffffffff


	//----- nvinfo : EIATTR_COOP_GROUP_INSTR_OFFSETS
	.align		4
.L_41:
        /*00a8*/ 	.byte	0x04, 0x28
        /*00aa*/ 	.short	(.L_43 - .L_42)


	//   ....[0]....
.L_42:
        /*00ac*/ 	.word	0x000000d0


	//   ....[1]....
        /*00b0*/ 	.word	0x00000540


	//   ....[2]....
        /*00b4*/ 	.word	0x000008b0


	//   ....[3]....
        /*00b8*/ 	.word	0x00000a30


	//   ....[4]....
        /*00bc*/ 	.word	0x00000b30


	//   ....[5]....
        /*00c0*/ 	.word	0x00000c80


	//   ....[6]....
        /*00c4*/ 	.word	0x00000f20


	//   ....[7]....
        /*00c8*/ 	.word	0x000025e0


	//   ....[8]....
        /*00cc*/ 	.word	0x00003a50


	//   ....[9]....
        /*00d0*/ 	.word	0x00003f20


	//   ....[10]....
        /*00d4*/ 	.word	0x00003f50


	//   ....[11]....
        /*00d8*/ 	.word	0x00004a90


	//   ....[12]....
        /*00dc*/ 	.word	0x00004ca0


	//----- nvinfo : EIATTR_VRC_CTA_INIT_COUNT
	.align		4
.L_43:
        /*00e0*/ 	.byte	0x02, 0x4a
        /*00e2*/ 	.byte	0x80
	.zero		1


	//----- nvinfo : EIATTR_SYSCALL_OFFSETS
	.align		4
        /*00e4*/ 	.byte	0x04, 0x46
        /*00e6*/ 	.short	(.L_45 - .L_44)


	//   ....[0]....
.L_44:
        /*00e8*/ 	.word	0x000069a0


	//   ....[1]....
        /*00ec*/ 	.word	0x00006a90


	//   ....[2]....
        /*00f0*/ 	.word	0x000073e0


	//   ....[3]....
        /*00f4*/ 	.word	0x00007da0


	//----- nvinfo : EIATTR_MBARRIER_INSTR_OFFSETS
	.align		4
.L_45:
        /*00f8*/ 	.byte	0x04, 0x39
        /*00fa*/ 	.short	(.L_47 - .L_46)


	//   ....[0]....
.L_46:
        /*00fc*/ 	.word	0x00000670
        /*0100*/ 	.word	0x000000ff
        /*0104*/ 	.word	0x00000000
        /*0108*/ 	.short	0x0100
        /*010a*/ 	.byte	0x04
	.zero		1


	//   ....[1]....
        /*010c*/ 	.word	0x00000680
        /*0110*/ 	.word	0x000000ff
        /*0114*/ 	.word	0x00000088
        /*0118*/ 	.short	0x0100
        /*011a*/ 	.byte	0x04
	.zero		1


	//   ....[2]....
        /*011c*/ 	.word	0x00000690
        /*0120*/ 	.word	0x000000ff
        /*0124*/ 	.word	0x00000008
        /*0128*/ 	.short	0x0100
        /*012a*/ 	.byte	0x04
	.zero		1


	//   ....[3]....
        /*012c*/ 	.word	0x000006a0
        /*0130*/ 	.word	0x000000ff
        /*0134*/ 	.word	0x00000090
        /*0138*/ 	.short	0x0100
        /*013a*/ 	.byte	0x04
	.zero		1


	//   ....[4]....
        /*013c*/ 	.word	0x000006b0
        /*0140*/ 	.word	0x000000ff
        /*0144*/ 	.word	0x00000010
        /*0148*/ 	.short	0x0100
        /*014a*/ 	.byte	0x04
	.zero		1


	//   ....[5]....
        /*014c*/ 	.word	0x000006c0
        /*0150*/ 	.word	0x000000ff
        /*0154*/ 	.word	0x00000098
        /*0158*/ 	.short	0x0100
        /*015a*/ 	.byte	0x04
	.zero		1


	//   ....[6]....
        /*015c*/ 	.word	0x000006d0
        /*0160*/ 	.word	0x000000ff
        /*0164*/ 	.word	0x00000018
        /*0168*/ 	.short	0x0100
        /*016a*/ 	.byte	0x04
	.zero		1


	//   ....[7]....
        /*016c*/ 	.word	0x000006e0
        /*0170*/ 	.word	0x000000ff
        /*0174*/ 	.word	0x000000a0
        /*0178*/ 	.short	0x0100
        /*017a*/ 	.byte	0x04
	.zero		1


	//   ....[8]....
        /*017c*/ 	.word	0x000006f0
        /*0180*/ 	.word	0x000000ff
        /*0184*/ 	.word	0x00000020
        /*0188*/ 	.short	0x0100
        /*018a*/ 	.byte	0x04
	.zero		1


	//   ....[9]....
        /*018c*/ 	.word	0x00000700
        /*0190*/ 	.word	0x000000ff
        /*0194*/ 	.word	0x000000a8
        /*0198*/ 	.short	0x0100
        /*019a*/ 	.byte	0x04
	.zero		1


	//   ....[10]....
        /*019c*/ 	.word	0x00000710
        /*01a0*/ 	.word	0x000000ff
        /*01a4*/ 	.word	0x00000028
        /*01a8*/ 	.short	0x0100
        /*01aa*/ 	.byte	0x04
	.zero		1


	//   ....[11]....
        /*01ac*/ 	.word	0x00000720
        /*01b0*/ 	.word	0x000000ff
        /*01b4*/ 	.word	0x000000b0
        /*01b8*/ 	.short	0x0100
        /*01ba*/ 	.byte	0x04
	.zero		1


	//   ....[12]....
        /*01bc*/ 	.word	0x00000730
        /*01c0*/ 	.word	0x000000ff
        /*01c4*/ 	.word	0x00000030
        /*01c8*/ 	.short	0x0100
        /*01ca*/ 	.byte	0x04
	.zero		1


	//   ....[13]....
        /*01cc*/ 	.word	0x00000740
        /*01d0*/ 	.word	0x000000ff
        /*01d4*/ 	.word	0x000000b8
        /*01d8*/ 	.short	0x0100
        /*01da*/ 	.byte	0x04
	.zero		1


	//   ....[14]....
        /*01dc*/ 	.word	0x00000750
        /*01e0*/ 	.word	0x000000ff
        /*01e4*/ 	.word	0x00000038
        /*01e8*/ 	.short	0x0100
        /*01ea*/ 	.byte	0x04
	.zero		1


	//   ....[15]....
        /*01ec*/ 	.word	0x00000760
        /*01f0*/ 	.word	0x000000ff
        /*01f4*/ 	.word	0x000000c0
        /*01f8*/ 	.short	0x0100
        /*01fa*/ 	.byte	0x04
	.zero		1


	//   ....[16]....
        /*01fc*/ 	.word	0x00000770
        /*0200*/ 	.word	0x000000ff
        /*0204*/ 	.word	0x00000040
        /*0208*/ 	.short	0x0100
        /*020a*/ 	.byte	0x04
	.zero		1


	//   ....[17]....
        /*020c*/ 	.word	0x00000780
        /*0210*/ 	.word	0x000000ff
        /*0214*/ 	.word	0x000000c8
        /*0218*/ 	.short	0x0100
        /*021a*/ 	.byte	0x04
	.zero		1


	//   ....[18]....
        /*021c*/ 	.word	0x00000790
        /*0220*/ 	.word	0x000000ff
        /*0224*/ 	.word	0x00000048
        /*0228*/ 	.short	0x0100
        /*022a*/ 	.byte	0x04
	.zero		1


	//   ....[19]....
        /*022c*/ 	.word	0x000007a0
        /*0230*/ 	.word	0x000000ff
        /*0234*/ 	.word	0x000000d0
        /*0238*/ 	.short	0x0100
        /*023a*/ 	.byte	0x04
	.zero		1


	//   ....[20]....
        /*023c*/ 	.word	0x000007b0
        /*0240*/ 	.word	0x000000ff
        /*0244*/ 	.word	0x00000050
        /*0248*/ 	.short	0x0100
        /*024a*/ 	.byte	0x04
	.zero		1


	//   ....[21]....
        /*024c*/ 	.word	0x000007c0
        /*0250*/ 	.word	0x000000ff
        /*0254*/ 	.word	0x000000d8
        /*0258*/ 	.short	0x0100
        /*025a*/ 	.byte	0x04
	.zero		1


	//   ....[22]....
        /*025c*/ 	.word	0x000007d0
        /*0260*/ 	.word	0x000000ff
        /*0264*/ 	.word	0x00000058
        /*0268*/ 	.short	0x0100
        /*026a*/ 	.byte	0x04
	.zero		1


	//   ....[23]....
        /*026c*/ 	.word	0x000007e0
        /*0270*/ 	.word	0x000000ff
        /*0274*/ 	.word	0x000000e0
        /*0278*/ 	.short	0x0100
        /*027a*/ 	.byte	0x04
	.zero		1


	//   ....[24]....
        /*027c*/ 	.word	0x000007f0
        /*0280*/ 	.word	0x000000ff
        /*0284*/ 	.word	0x00000060
        /*0288*/ 	.short	0x0100
        /*028a*/ 	.byte	0x04
	.zero		1


	//   ....[25]....
        /*028c*/ 	.word	0x00000800
        /*0290*/ 	.word	0x000000ff
        /*0294*/ 	.word	0x000000e8
        /*0298*/ 	.short	0x0100
        /*029a*/ 	.byte	0x04
	.zero		1


	//   ....[26]....
        /*029c*/ 	.word	0x00000810
        /*02a0*/ 	.word	0x000000ff
        /*02a4*/ 	.word	0x00000068
        /*02a8*/ 	.short	0x0100
        /*02aa*/ 	.byte	0x04
	.zero		1


	//   ....[27]....
        /*02ac*/ 	.word	0x00000820
        /*02b0*/ 	.word	0x000000ff
        /*02b4*/ 	.word	0x000000f0
        /*02b8*/ 	.short	0x0100
        /*02ba*/ 	.byte	0x04
	.zero		1


	//   ....[28]....
        /*02bc*/ 	.word	0x00000830
        /*02c0*/ 	.word	0x000000ff
        /*02c4*/ 	.word	0x00000070
        /*02c8*/ 	.short	0x0100
        /*02ca*/ 	.byte	0x04
	.zero		1


	//   ....[29]....
        /*02cc*/ 	.word	0x00000840
        /*02d0*/ 	.word	0x000000ff
        /*02d4*/ 	.word	0x000000f8
        /*02d8*/ 	.short	0x0100
        /*02da*/ 	.byte	0x04
	.zero		1


	//   ....[30]....
        /*02dc*/ 	.word	0x00000850
        /*02e0*/ 	.word	0x000000ff
        /*02e4*/ 	.word	0x00000078
        /*02e8*/ 	.short	0x0100
        /*02ea*/ 	.byte	0x04
	.zero		1


	//   ....[31]....
        /*02ec*/ 	.word	0x00000860
        /*02f0*/ 	.word	0x000000ff
        /*02f4*/ 	.word	0x00000100
        /*02f8*/ 	.short	0x0100
        /*02fa*/ 	.byte	0x04
	.zero		1


	//   ....[32]....
        /*02fc*/ 	.word	0x00000870
        /*0300*/ 	.word	0x000000ff
        /*0304*/ 	.word	0x00000080
        /*0308*/ 	.short	0x0100
        /*030a*/ 	.byte	0x04
	.zero		1


	//   ....[33]....
        /*030c*/ 	.word	0x00000880
        /*0310*/ 	.word	0x000000ff
        /*0314*/ 	.word	0x00000108
        /*0318*/ 	.short	0x0100
        /*031a*/ 	.byte	0x04
	.zero		1


	//   ....[34]....
        /*031c*/ 	.word	0x000009c0
        /*0320*/ 	.word	0x000000ff
        /*0324*/ 	.word	0x00000110
        /*0328*/ 	.short	0x0100
        /*032a*/ 	.byte	0x04
	.zero		1


	//   ....[35]....
        /*032c*/ 	.word	0x000009d0
        /*0330*/ 	.word	0x000000ff
        /*0334*/ 	.word	0x00000128
        /*0338*/ 	.short	0x0100
        /*033a*/ 	.byte	0x04
	.zero		1


	//   ....[36]....
        /*033c*/ 	.word	0x000009e0
        /*0340*/ 	.word	0x000000ff
        /*0344*/ 	.word	0x00000118
        /*0348*/ 	.short	0x0100
        /*034a*/ 	.byte	0x04
	.zero		1


	//   ....[37]....
        /*034c*/ 	.word	0x000009f0
        /*0350*/ 	.word	0x000000ff
        /*0354*/ 	.word	0x00000130
        /*0358*/ 	.short	0x0100
        /*035a*/ 	.byte	0x04
	.zero		1


	//   ....[38]....
        /*035c*/ 	.word	0x00000a00
        /*0360*/ 	.word	0x000000ff
        /*0364*/ 	.word	0x00000120
        /*0368*/ 	.short	0x0100
        /*036a*/ 	.byte	0x04
	.zero		1


	//   ....[39]....
        /*036c*/ 	.word	0x00000a10
        /*0370*/ 	.word	0x000000ff
        /*0374*/ 	.word	0x00000138
        /*0378*/ 	.short	0x0100
        /*037a*/ 	.byte	0x04
	.zero		1


	//   ....[40]....
        /*037c*/ 	.word	0x00000b00
        /*0380*/ 	.word	0x000000ff
        /*0384*/ 	.word	0x00000140
        /*0388*/ 	.short	0x0100
        /*038a*/ 	.byte	0x04
	.zero		1


	//   ....[41]....
        /*038c*/ 	.word	0x00000b10
        /*0390*/ 	.word	0x000000ff
        /*0394*/ 	.word	0x00000148
        /*0398*/ 	.short	0x0100
        /*039a*/ 	.byte	0x04
	.zero		1


	//   ....[42]....
        /*039c*/ 	.word	0x00000c50
        /*03a0*/ 	.word	0x000000ff
        /*03a4*/ 	.word	0x00000150
        /*03a8*/ 	.short	0x0100
        /*03aa*/ 	.byte	0x06
	.zero		1


	//   ....[43]....
        /*03ac*/ 	.word	0x00000c60
        /*03b0*/ 	.word	0x000000ff
        /*03b4*/ 	.word	0x00000158
        /*03b8*/ 	.short	0x0100
        /*03ba*/ 	.byte	0x06
	.zero		1


	//   ....[44]....
        /*03bc*/ 	.word	0x00000da0
        /*03c0*/ 	.word	0x000000ff
        /*03c4*/ 	.word	0x00000160
        /*03c8*/ 	.short	0x0100
        /*03ca*/ 	.byte	0x04
	.zero		1


	//   ....[45]....
        /*03cc*/ 	.word	0x00000db0
        /*03d0*/ 	.word	0x000000ff
        /*03d4*/ 	.word	0x00000170
        /*03d8*/ 	.short	0x0100
        /*03da*/ 	.byte	0x04
	.zero		1


	//   ....[46]....
        /*03dc*/ 	.word	0x00000dc0
        /*03e0*/ 	.word	0x000000ff
        /*03e4*/ 	.word	0x00000168
        /*03e8*/ 	.short	0x0100
        /*03ea*/ 	.byte	0x04
	.zero		1


	//   ....[47]....
        /*03ec*/ 	.word	0x00000dd0
        /*03f0*/ 	.word	0x000000ff
        /*03f4*/ 	.word	0x00000178
        /*03f8*/ 	.short	0x0100
        /*03fa*/ 	.byte	0x04
	.zero		1


	//   ....[48]....
        /*03fc*/ 	.word	0x00000ed0
        /*0400*/ 	.word	0x000000ff
        /*0404*/ 	.word	0x00000180
        /*0408*/ 	.short	0x0100
        /*040a*/ 	.byte	0x06
	.zero		1


	//   ....[49]....
        /*040c*/ 	.word	0x00001a10
        /*0410*/ 	.word	0x000000ff
        /*0414*/ 	.word	0x00000088
        /*0418*/ 	.short	0x010a
        /*041a*/ 	.byte	0x04
	.zero		1


	//   ....[50]....
        /*041c*/ 	.word	0x00001c90
        /*0420*/ 	.word	0x000000ff
        /*0424*/ 	.word	0x00000088
        /*0428*/ 	.short	0x010a
        /*042a*/ 	.byte	0x09
	.zero		1


	//   ....[51]....
        /*042c*/ 	.word	0x00001e40
        /*0430*/ 	.word	0x000000ff
        /*0434*/ 	.word	0x00000088
        /*0438*/ 	.short	0x010a
        /*043a*/ 	.byte	0x07
	.zero		1


	//   ....[52]....
        /*043c*/ 	.word	0x00002010
        /*0440*/ 	.word	0x000000ff
        /*0444*/ 	.word	0x00000148
        /*0448*/ 	.short	0x0101
        /*044a*/ 	.byte	0x19
	.zero		1


	//   ....[53]....
        /*044c*/ 	.word	0x00002040
        /*0450*/ 	.word	0x000000ff
        /*0454*/ 	.word	0x00000088
        /*0458*/ 	.short	0x010a
        /*045a*/ 	.byte	0x04
	.zero		1


	//   ....[54]....
        /*045c*/ 	.word	0x00002260
        /*0460*/ 	.word	0x000000ff
        /*0464*/ 	.word	0x00000088
        /*0468*/ 	.short	0x010a
        /*046a*/ 	.byte	0x09
	.zero		1


	//   ....[55]....
        /*046c*/ 	.word	0x00002410
        /*0470*/ 	.word	0x000000ff
        /*0474*/ 	.word	0x00000088
        /*0478*/ 	.short	0x010a
        /*047a*/ 	.byte	0x07
	.zero		1


	//   ....[56]....
        /*047c*/ 	.word	0x000025f0
        /*0480*/ 	.word	0x000000ff
        /*0484*/ 	.word	0x00000150
        /*0488*/ 	.short	0x010a
        /*048a*/ 	.byte	0x19
	.zero		1


	//   ....[57]....
        /*048c*/ 	.word	0x000026b0
        /*0490*/ 	.word	0x000000ff
        /*0494*/ 	.word	0x00000000
        /*0498*/ 	.short	0x0101
        /*049a*/ 	.byte	0x04
	.zero		1


	//   ....[58]....
        /*049c*/ 	.word	0x00002cb0
        /*04a0*/ 	.word	0x000000ff
        /*04a4*/ 	.word	0x00000000
        /*04a8*/ 	.short	0x010a
        /*04aa*/ 	.byte	0x04
	.zero		1


	//   ....[59]....
        /*04ac*/ 	.word	0x00002d50
        /*04b0*/ 	.word	0x000000ff
        /*04b4*/ 	.word	0x00000000
        /*04b8*/ 	.short	0x010a
        /*04ba*/ 	.byte	0x05
	.zero		1


	//   ....[60]....
        /*04bc*/ 	.word	0x00002df0
        /*04c0*/ 	.word	0x000000ff
        /*04c4*/ 	.word	0x00000000
        /*04c8*/ 	.short	0x010a
        /*04ca*/ 	.byte	0x05
	.zero		1


	//   ....[61]....
        /*04cc*/ 	.word	0x00002e90
        /*04d0*/ 	.word	0x000000ff
        /*04d4*/ 	.word	0x00000000
        /*04d8*/ 	.short	0x010a
        /*04da*/ 	.byte	0x05
	.zero		1


	//   ....[62]....
        /*04dc*/ 	.word	0x00002f30
        /*04e0*/ 	.word	0x000000ff
        /*04e4*/ 	.word	0x00000000
        /*04e8*/ 	.short	0x010a
        /*04ea*/ 	.byte	0x05
	.zero		1


	//   ....[63]....
        /*04ec*/ 	.word	0x00002fd0
        /*04f0*/ 	.word	0x000000ff
        /*04f4*/ 	.word	0x00000000
        /*04f8*/ 	.short	0x010a
        /*04fa*/ 	.byte	0x05
	.zero		1


	//   ....[64]....
        /*04fc*/ 	.word	0x00003070
        /*0500*/ 	.word	0x000000ff
        /*0504*/ 	.word	0x00000000
        /*0508*/ 	.short	0x010a
        /*050a*/ 	.byte	0x05
	.zero		1


	//   ....[65]....
        /*050c*/ 	.word	0x00003110
        /*0510*/ 	.word	0x000000ff
        /*0514*/ 	.word	0x00000000
        /*0518*/ 	.short	0x010a
        /*051a*/ 	.byte	0x05
	.zero		1


	//   ....[66]....
        /*051c*/ 	.word	0x000031b0
        /*0520*/ 	.word	0x000000ff
        /*0524*/ 	.word	0x00000000
        /*0528*/ 	.short	0x010a
        /*052a*/ 	.byte	0x05
	.zero		1


	//   ....[67]....
        /*052c*/ 	.word	0x00003250
        /*0530*/ 	.word	0x000000ff
        /*0534*/ 	.word	0x00000000
        /*0538*/ 	.short	0x010a
        /*053a*/ 	.byte	0x05
	.zero		1


	//   ....[68]....
        /*053c*/ 	.word	0x000032f0
        /*0540*/ 	.word	0x000000ff
        /*0544*/ 	.word	0x00000000
        /*0548*/ 	.short	0x010a
        /*054a*/ 	.byte	0x05
	.zero		1


	//   ....[69]....
        /*054c*/ 	.word	0x00003390
        /*0550*/ 	.word	0x000000ff
        /*0554*/ 	.word	0x00000000
        /*0558*/ 	.short	0x010a
        /*055a*/ 	.byte	0x05
	.zero		1


	//   ....[70]....
        /*055c*/ 	.word	0x00003430
        /*0560*/ 	.word	0x000000ff
        /*0564*/ 	.word	0x00000000
        /*0568*/ 	.short	0x010a
        /*056a*/ 	.byte	0x05
	.zero		1


	//   ....[71]....
        /*056c*/ 	.word	0x000034d0
        /*0570*/ 	.word	0x000000ff
        /*0574*/ 	.word	0x00000000
        /*0578*/ 	.short	0x010a
        /*057a*/ 	.byte	0x05
	.zero		1


	//   ....[72]....
        /*057c*/ 	.word	0x00003570
        /*0580*/ 	.word	0x000000ff
        /*0584*/ 	.word	0x00000000
        /*0588*/ 	.short	0x010a
        /*058a*/ 	.byte	0x05
	.zero		1


	//   ....[73]....
        /*058c*/ 	.word	0x00003610
        /*0590*/ 	.word	0x000000ff
        /*0594*/ 	.word	0x00000000
        /*0598*/ 	.short	0x010a
        /*059a*/ 	.byte	0x05
	.zero		1


	//   ....[74]....
        /*059c*/ 	.word	0x000036c0
        /*05a0*/ 	.word	0x00000000
        /*05a4*/ 	.word	0x00000000
        /*05a8*/ 	.short	0x010a
        /*05aa*/ 	.byte	0xff
	.zero		1


	//   ....[75]....
        /*05ac*/ 	.word	0x00003810
        /*05b0*/ 	.word	0x000000ff
        /*05b4*/ 	.word	0x00000158
        /*05b8*/ 	.short	0x010a
        /*05ba*/ 	.byte	0x04
	.zero		1


	//   ....[76]....
        /*05bc*/ 	.word	0x000038b0
        /*05c0*/ 	.word	0x000000ff
        /*05c4*/ 	.word	0x00000150
        /*05c8*/ 	.short	0x010a
        /*05ca*/ 	.byte	0x04
	.zero		1


	//   ....[77]....
        /*05cc*/ 	.word	0x00003950
        /*05d0*/ 	.word	0x000000ff
        /*05d4*/ 	.word	0x00000000
        /*05d8*/ 	.short	0x0101
        /*05da*/ 	.byte	0x05
	.zero		1


	//   ....[78]....
        /*05dc*/ 	.word	0x00003990
        /*05e0*/ 	.word	0x000000ff
        /*05e4*/ 	.word	0x00000158
        /*05e8*/ 	.short	0x0106
        /*05ea*/ 	.byte	0x04
	.zero		1


	//   ....[79]....
        /*05ec*/ 	.word	0x000039d0
        /*05f0*/ 	.word	0x00000000
        /*05f4*/ 	.word	0x00000158
        /*05f8*/ 	.short	0x010a
        /*05fa*/ 	.byte	0xff
	.zero		1


	//   ....[80]....
        /*05fc*/ 	.word	0x00003c20
        /*0600*/ 	.word	0x000000ff
        /*0604*/ 	.word	0x00000008
        /*0608*/ 	.short	0x010a
        /*060a*/ 	.byte	0x05
	.zero		1


	//   ....[81]....
        /*060c*/ 	.word	0x00003c40
        /*0610*/ 	.word	0x000000ff
        /*0614*/ 	.word	0x00000008
        /*0618*/ 	.short	0x010a
        /*061a*/ 	.byte	0x05
	.zero		1


	//   ....[82]....
        /*061c*/ 	.word	0x00003dd0
        /*0620*/ 	.word	0x000000ff
        /*0624*/ 	.word	0x00000008
        /*0628*/ 	.short	0x010a
        /*062a*/ 	.byte	0x05
	.zero		1


	//   ....[83]....
        /*062c*/ 	.word	0x00003df0
        /*0630*/ 	.word	0x000000ff
        /*0634*/ 	.word	0x00000008
        /*0638*/ 	.short	0x010a
        /*063a*/ 	.byte	0x05
	.zero		1


	//   ....[84]....
        /*063c*/ 	.word	0x00003eb0
        /*0640*/ 	.word	0x000000ff
        /*0644*/ 	.word	0x00000000
        /*0648*/ 	.short	0x0101
        /*064a*/ 	.byte	0x04
	.zero		1


	//   ....[85]....
        /*064c*/ 	.word	0x00004240
        /*0650*/ 	.word	0x000000ff
        /*0654*/ 	.word	0x00000150
        /*0658*/ 	.short	0x010a
        /*065a*/ 	.byte	0x14
	.zero		1


	//   ....[86]....
        /*065c*/ 	.word	0x000042e0
        /*0660*/ 	.word	0x000000ff
        /*0664*/ 	.word	0x00000000
        /*0668*/ 	.short	0x0101
        /*066a*/ 	.byte	0x22
	.zero		1


	//   ....[87]....
        /*066c*/ 	.word	0x00004320
        /*0670*/ 	.word	0x000000ff
        /*0674*/ 	.word	0x00000170
        /*0678*/ 	.short	0x010a
        /*067a*/ 	.byte	0x19
	.zero		1


	//   ....[88]....
        /*067c*/ 	.word	0x000043c0
        /*0680*/ 	.word	0x000000ff
        /*0684*/ 	.word	0x00000000
        /*0688*/ 	.short	0x010a
        /*068a*/ 	.byte	0x04
	.zero		1


	//   ....[89]....
        /*068c*/ 	.word	0x00004410
        /*0690*/ 	.word	0x000000ff
        /*0694*/ 	.word	0x00000000
        /*0698*/ 	.short	0x010a
        /*069a*/ 	.byte	0x12
	.zero		1


	//   ....[90]....
        /*069c*/ 	.word	0x00004560
        /*06a0*/ 	.word	0x000000ff
        /*06a4*/ 	.word	0x00000000
        /*06a8*/ 	.short	0x010a
        /*06aa*/ 	.byte	0x05
	.zero		1


	//   ....[91]....
        /*06ac*/ 	.word	0x00004890
        /*06b0*/ 	.word	0x000000ff
        /*06b4*/ 	.word	0x00000000
        /*06b8*/ 	.short	0x010a
        /*06ba*/ 	.byte	0x04
	.zero		1


	//   ....[92]....
        /*06bc*/ 	.word	0x00004930
        /*06c0*/ 	.word	0x00000000
        /*06c4*/ 	.word	0x00000000
        /*06c8*/ 	.short	0x010a
        /*06ca*/ 	.byte	0xff
	.zero		1


	//   ....[93]....
        /*06cc*/ 	.word	0x00004970
        /*06d0*/ 	.word	0x00000000
        /*06d4*/ 	.word	0x00000000
        /*06d8*/ 	.short	0x010a
        /*06da*/ 	.byte	0xff
	.zero		1


	//   ....[94]....
        /*06dc*/ 	.word	0x000049e0
        /*06e0*/ 	.word	0x000000ff
        /*06e4*/ 	.word	0x00000000
        /*06e8*/ 	.short	0x0101
        /*06ea*/ 	.byte	0x04
	.zero		1


	//   ....[95]....
        /*06ec*/ 	.word	0x00004a20
        /*06f0*/ 	.word	0x000000ff
        /*06f4*/ 	.word	0x00000180
        /*06f8*/ 	.short	0x010a
        /*06fa*/ 	.byte	0x14
	.zero		1


	//   ....[96]....
        /*06fc*/ 	.word	0x00004a80
        /*0700*/ 	.word	0x000000ff
        /*0704*/ 	.word	0x00000000
        /*0708*/ 	.short	0x0101
        /*070a*/ 	.byte	0x04
	.zero		1


	//   ....[97]....
        /*070c*/ 	.word	0x00004f60
        /*0710*/ 	.word	0x000000ff
        /*0714*/ 	.word	0x00000150
        /*0718*/ 	.short	0x010a
        /*071a*/ 	.byte	0x1f
	.zero		1


	//   ....[98]....
        /*071c*/ 	.word	0x00005000
        /*0720*/ 	.word	0x000000ff
        /*0724*/ 	.word	0x00000000
        /*0728*/ 	.short	0x0101
        /*072a*/ 	.byte	0x2d
	.zero		1


	//   ....[99]....
        /*072c*/ 	.word	0x00005540
        /*0730*/ 	.word	0x000000ff
        /*0734*/ 	.word	0x00000148
        /*0738*/ 	.short	0x010a
        /*073a*/ 	.byte	0x1f
	.zero		1


	//   ....[100]....
        /*073c*/ 	.word	0x00005730
        /*0740*/ 	.word	0x000000ff
        /*0744*/ 	.word	0x00000128
        /*0748*/ 	.short	0x010a
        /*074a*/ 	.byte	0x07
	.zero		1


	//   ....[101]....
        /*074c*/ 	.word	0x00005a50
        /*0750*/ 	.word	0x000000ff
        /*0754*/ 	.word	0x00000110
        /*0758*/ 	.short	0x010b
        /*075a*/ 	.byte	0x07
	.zero		1


	//   ....[102]....
        /*075c*/ 	.word	0x00005a80
        /*0760*/ 	.word	0x000000ff
        /*0764*/ 	.word	0x00000000
        /*0768*/ 	.short	0x0101
        /*076a*/ 	.byte	0x04
	.zero		1


	//   ....[103]....
        /*076c*/ 	.word	0x00005a90
        /*0770*/ 	.word	0x000000ff
        /*0774*/ 	.word	0x00000128
        /*0778*/ 	.short	0x010a
        /*077a*/ 	.byte	0x05
	.zero		1


	//   ....[104]....
        /*077c*/ 	.word	0x00005d40
        /*0780*/ 	.word	0x000000ff
        /*0784*/ 	.word	0x00000110
        /*0788*/ 	.short	0x010b
        /*078a*/ 	.byte	0x05
	.zero		1


	//   ....[105]....
        /*078c*/ 	.word	0x00005d50
        /*0790*/ 	.word	0x000000ff
        /*0794*/ 	.word	0x00000000
        /*0798*/ 	.short	0x0101
        /*079a*/ 	.byte	0x04
	.zero		1


	//   ....[106]....
        /*079c*/ 	.word	0x00005db0
        /*07a0*/ 	.word	0x000000ff
        /*07a4*/ 	.word	0x00000000
        /*07a8*/ 	.short	0x010a
        /*07aa*/ 	.byte	0x04
	.zero		1


	//   ....[107]....
        /*07ac*/ 	.word	0x00005e40
        /*07b0*/ 	.word	0x000000ff
        /*07b4*/ 	.word	0x00000000
        /*07b8*/ 	.short	0x010a
        /*07ba*/ 	.byte	0x05
	.zero		1


	//   ....[108]....
        /*07bc*/ 	.word	0x00005ee0
        /*07c0*/ 	.word	0x00000000
        /*07c4*/ 	.word	0x00000000
        /*07c8*/ 	.short	0x010a
        /*07ca*/ 	.byte	0xff
	.zero		1


	//   ....[109]....
        /*07cc*/ 	.word	0x00006240
        /*07d0*/ 	.word	0x000000ff
        /*07d4*/ 	.word	0x00000150
        /*07d8*/ 	.short	0x010a
        /*07da*/ 	.byte	0x2d
	.zero		1


	//   ....[110]....
        /*07dc*/ 	.word	0x00006310
        /*07e0*/ 	.word	0x000000ff
        /*07e4*/ 	.word	0x00000000
        /*07e8*/ 	.short	0x0101
        /*07ea*/ 	.byte	0x04
	.zero		1


	//   ....[111]....
        /*07ec*/ 	.word	0x00006f50
        /*07f0*/ 	.word	0x00000000
        /*07f4*/ 	.word	0x00000110
        /*07f8*/ 	.short	0x010a
        /*07fa*/ 	.byte	0xff
	.zero		1


	//   ....[112]....
        /*07fc*/ 	.word	0x000070a0
        /*0800*/ 	.word	0x0000003b
        /*0804*/ 	.word	0x00000160
        /*0808*/ 	.short	0x010a
        /*080a*/ 	.byte	0xff
	.zero		1


	//   ....[113]....
        /*080c*/ 	.word	0x000071b0
        /*0810*/ 	.word	0x00000000
        /*0814*/ 	.word	0x00000110
        /*0818*/ 	.short	0x010a
        /*081a*/ 	.byte	0xff
	.zero		1


	//   ....[114]....
        /*081c*/ 	.word	0x000072c0
        /*0820*/ 	.word	0x0000003b
        /*0824*/ 	.word	0x00000160
        /*0828*/ 	.short	0x010a
        /*082a*/ 	.byte	0xff
	.zero		1


	//   ....[115]....
        /*082c*/ 	.word	0x00007b10
        /*0830*/ 	.word	0x00000000
        /*0834*/ 	.word	0x00000000
        /*0838*/ 	.short	0x0101
        /*083a*/ 	.byte	0xff
	.zero		1


	//   ....[116]....
        /*083c*/ 	.word	0x00007b20
        /*0840*/ 	.word	0x00000003
        /*0844*/ 	.word	0x00000110
        /*0848*/ 	.short	0x010a
        /*084a*/ 	.byte	0xff
	.zero		1


	//   ....[117]....
        /*084c*/ 	.word	0x00007be0
        /*0850*/ 	.word	0x00000003
        /*0854*/ 	.word	0x00000110
        /*0858*/ 	.short	0x010a
        /*085a*/ 	.byte	0xff
	.zero		1


	//   ....[118]....
        /*085c*/ 	.word	0x00007e90
        /*0860*/ 	.word	0x0000003b
        /*0864*/ 	.word	0x00000000
        /*0868*/ 	.short	0x0101
        /*086a*/ 	.byte	0xff
	.zero		1


	//   ....[119]....
        /*086c*/ 	.word	0x00008520
        /*0870*/ 	.word	0x00000000
        /*0874*/ 	.word	0x00000000
        /*0878*/ 	.short	0x0101
        /*087a*/ 	.byte	0xff
	.zero		1


	//   ....[120]....
        /*087c*/ 	.word	0x000087a0
        /*0880*/ 	.word	0x000000ff
        /*0884*/ 	.word	0x00000000
        /*0888*/ 	.short	0x0101
        /*088a*/ 	.byte	0x04
	.zero		1


	//   ....[121]....
        /*088c*/ 	.word	0x000087d0
        /*0890*/ 	.word	0x00000000
        /*0894*/ 	.word	0x00000088
        /*0898*/ 	.short	0x010a
        /*089a*/ 	.byte	0xff
	.zero		1


	//   ....[122]....
        /*089c*/ 	.word	0x00008830
        /*08a0*/ 	.word	0x00000000
        /*08a4*/ 	.word	0x00000088
        /*08a8*/ 	.short	0x010a
        /*08aa*/ 	.byte	0xff
	.zero		1


	//   ....[123]....
        /*08ac*/ 	.word	0x00008890
        /*08b0*/ 	.word	0x00000000
        /*08b4*/ 	.word	0x00000150
        /*08b8*/ 	.short	0x010a
        /*08ba*/ 	.byte	0xff
	.zero		1


	//   ....[124]....
        /*08bc*/ 	.word	0x000088f0
        /*08c0*/ 	.word	0x00000000
        /*08c4*/ 	.word	0x00000000
        /*08c8*/ 	.short	0x010a
        /*08ca*/ 	.byte	0xff
	.zero		1


	//   ....[125]....
        /*08cc*/ 	.word	0x00008950
        /*08d0*/ 	.word	0x00000000
        /*08d4*/ 	.word	0x00000000
        /*08d8*/ 	.short	0x010a
        /*08da*/ 	.byte	0xff
	.zero		1


	//   ....[126]....
        /*08dc*/ 	.word	0x000089b0
        /*08e0*/ 	.word	0x00000000
        /*08e4*/ 	.word	0x00000000
        /*08e8*/ 	.short	0x010a
        /*08ea*/ 	.byte	0xff
	.zero		1


	//   ....[127]....
        /*08ec*/ 	.word	0x00008a10
        /*08f0*/ 	.word	0x00000000
        /*08f4*/ 	.word	0x00000000
        /*08f8*/ 	.short	0x010a
        /*08fa*/ 	.byte	0xff
	.zero		1


	//   ....[128]....
        /*08fc*/ 	.word	0x00008a70
        /*0900*/ 	.word	0x00000000
        /*0904*/ 	.word	0x00000000
        /*0908*/ 	.short	0x010a
        /*090a*/ 	.byte	0xff
	.zero		1


	//   ....[129]....
        /*090c*/ 	.word	0x00008ad0
        /*0910*/ 	.word	0x00000000
        /*0914*/ 	.word	0x00000000
        /*0918*/ 	.short	0x010a
        /*091a*/ 	.byte	0xff
	.zero		1


	//   ....[130]....
        /*091c*/ 	.word	0x00008b30
        /*0920*/ 	.word	0x00000000
        /*0924*/ 	.word	0x00000000
        /*0928*/ 	.short	0x010a
        /*092a*/ 	.byte	0xff
	.zero		1


	//   ....[131]....
        /*092c*/ 	.word	0x00008b90
        /*0930*/ 	.word	0x00000000
        /*0934*/ 	.word	0x00000000
        /*0938*/ 	.short	0x010a
        /*093a*/ 	.byte	0xff
	.zero		1


	//   ....[132]....
        /*093c*/ 	.word	0x00008bf0
        /*0940*/ 	.word	0x00000000
        /*0944*/ 	.word	0x00000000
        /*0948*/ 	.short	0x010a
        /*094a*/ 	.byte	0xff
	.zero		1


	//   ....[133]....
        /*094c*/ 	.word	0x00008c50
        /*0950*/ 	.word	0x00000000
        /*0954*/ 	.word	0x00000000
        /*0958*/ 	.short	0x010a
        /*095a*/ 	.byte	0xff
	.zero		1


	//   ....[134]....
        /*095c*/ 	.word	0x00008cb0
        /*0960*/ 	.word	0x00000000
        /*0964*/ 	.word	0x00000000
        /*0968*/ 	.short	0x010a
        /*096a*/ 	.byte	0xff
	.zero		1


	//   ....[135]....
        /*096c*/ 	.word	0x00008d10
        /*0970*/ 	.word	0x00000000
        /*0974*/ 	.word	0x00000000
        /*0978*/ 	.short	0x010a
        /*097a*/ 	.byte	0xff
	.zero		1


	//   ....[136]....
        /*097c*/ 	.word	0x00008d70
        /*0980*/ 	.word	0x00000000
        /*0984*/ 	.word	0x00000000
        /*0988*/ 	.short	0x010a
        /*098a*/ 	.byte	0xff
	.zero		1


	//   ....[137]....
        /*098c*/ 	.word	0x00008dd0
        /*0990*/ 	.word	0x00000000
        /*0994*/ 	.word	0x00000000
        /*0998*/ 	.short	0x010a
        /*099a*/ 	.byte	0xff
	.zero		1


	//   ....[138]....
        /*099c*/ 	.word	0x00008e30
        /*09a0*/ 	.word	0x00000000
        /*09a4*/ 	.word	0x00000000
        /*09a8*/ 	.short	0x010a
        /*09aa*/ 	.byte	0xff
	.zero		1


	//   ....[139]....
        /*09ac*/ 	.word	0x00008e90
        /*09b0*/ 	.word	0x00000000
        /*09b4*/ 	.word	0x00000000
        /*09b8*/ 	.short	0x010a
        /*09ba*/ 	.byte	0xff
	.zero		1


	//   ....[140]....
        /*09bc*/ 	.word	0x00008ef0
        /*09c0*/ 	.word	0x00000004
        /*09c4*/ 	.word	0x00000158
        /*09c8*/ 	.short	0x010a
        /*09ca*/ 	.byte	0xff
	.zero		1


	//   ....[141]....
        /*09cc*/ 	.word	0x00008f50
        /*09d0*/ 	.word	0x00000004
        /*09d4*/ 	.word	0x00000150
        /*09d8*/ 	.short	0x010a
        /*09da*/ 	.byte	0xff
	.zero		1


	//   ....[142]....
        /*09dc*/ 	.word	0x00008fb0
        /*09e0*/ 	.word	0x00000005
        /*09e4*/ 	.word	0x00000008
        /*09e8*/ 	.short	0x010a
        /*09ea*/ 	.byte	0xff
	.zero		1


	//   ....[143]....
        /*09ec*/ 	.word	0x00009090
        /*09f0*/ 	.word	0x00000003
        /*09f4*/ 	.word	0x00000008
        /*09f8*/ 	.short	0x010a
        /*09fa*/ 	.byte	0xff
	.zero		1


	//   ....[144]....
        /*09fc*/ 	.word	0x000090f0
        /*0a00*/ 	.word	0x00000004
        /*0a04*/ 	.word	0x00000150
        /*0a08*/ 	.short	0x010a
        /*0a0a*/ 	.byte	0xff
	.zero		1


	//   ....[145]....
        /*0a0c*/ 	.word	0x00009150
        /*0a10*/ 	.word	0x00000004
        /*0a14*/ 	.word	0x00000170
        /*0a18*/ 	.short	0x010a
        /*0a1a*/ 	.byte	0xff
	.zero		1


	//   ....[146]....
        /*0a1c*/ 	.word	0x000091b0
        /*0a20*/ 	.word	0x00000004
        /*0a24*/ 	.word	0x00000000
        /*0a28*/ 	.short	0x010a
        /*0a2a*/ 	.byte	0xff
	.zero		1


	//   ....[147]....
        /*0a2c*/ 	.word	0x00009210
        /*0a30*/ 	.word	0x00000000
        /*0a34*/ 	.word	0x00000000
        /*0a38*/ 	.short	0x010a
        /*0a3a*/ 	.byte	0xff
	.zero		1


	//   ....[148]....
        /*0a3c*/ 	.word	0x00009270
        /*0a40*/ 	.word	0x00000000
        /*0a44*/ 	.word	0x00000180
        /*0a48*/ 	.short	0x010a
        /*0a4a*/ 	.byte	0xff
	.zero		1


	//   ....[149]....
        /*0a4c*/ 	.word	0x000092d0
        /*0a50*/ 	.word	0x00000000
        /*0a54*/ 	.word	0x00000150
        /*0a58*/ 	.short	0x010a
        /*0a5a*/ 	.byte	0xff
	.zero		1


	//   ....[150]....
        /*0a5c*/ 	.word	0x00009330
        /*0a60*/ 	.word	0x00000000
        /*0a64*/ 	.word	0x00000148
        /*0a68*/ 	.short	0x010a
        /*0a6a*/ 	.byte	0xff
	.zero		1


	//   ....[151]....
        /*0a6c*/ 	.word	0x00009390
        /*0a70*/ 	.word	0x00000000
        /*0a74*/ 	.word	0x00000128
        /*0a78*/ 	.short	0x010a
        /*0a7a*/ 	.byte	0xff
	.zero		1


	//   ....[152]....
        /*0a7c*/ 	.word	0x000093f0
        /*0a80*/ 	.word	0x00000000
        /*0a84*/ 	.word	0x00000128
        /*0a88*/ 	.short	0x010a
        /*0a8a*/ 	.byte	0xff
	.zero		1


	//   ....[153]....
        /*0a8c*/ 	.word	0x00009450
        /*0a90*/ 	.word	0x00000000
        /*0a94*/ 	.word	0x00000000
        /*0a98*/ 	.short	0x010a
        /*0a9a*/ 	.byte	0xff
	.zero		1


	//   ....[154]....
        /*0a9c*/ 	.word	0x000094b0
        /*0aa0*/ 	.word	0x00000000
        /*0aa4*/ 	.word	0x00000000
        /*0aa8*/ 	.short	0x010a
        /*0aaa*/ 	.byte	0xff
	.zero		1


	//   ....[155]....
        /*0aac*/ 	.word	0x00009510
        /*0ab0*/ 	.word	0x00000000
        /*0ab4*/ 	.word	0x00000150
        /*0ab8*/ 	.short	0x010a
        /*0aba*/ 	.byte	0xff
	.zero		1


	//   ....[156]....
        /*0abc*/ 	.word	0x00009560
        /*0ac0*/ 	.word	0x00000000
        /*0ac4*/ 	.word	0x00000110
        /*0ac8*/ 	.short	0x010a
        /*0aca*/ 	.byte	0xff
	.zero		1


	//   ....[157]....
        /*0acc*/ 	.word	0x000095b0
        /*0ad0*/ 	.word	0x0000003b
        /*0ad4*/ 	.word	0x00000160
        /*0ad8*/ 	.short	0x010a
        /*0ada*/ 	.byte	0xff
	.zero		1


	//   ....[158]....
        /*0adc*/ 	.word	0x00009600
        /*0ae0*/ 	.word	0x00000003
        /*0ae4*/ 	.word	0x00000110
        /*0ae8*/ 	.short	0x010a
        /*0aea*/ 	.byte	0xff
	.zero		1


	//----- nvinfo : EIATTR_NUM_MBARRIERS
	.align		4
.L_47:
        /*0aec*/ 	.byte	0x03, 0x38
        /*0aee*/ 	.short	0x0031


	//----- nvinfo : EIATTR_EXIT_INSTR_OFFSETS
	.align		4
        /*0af0*/ 	.byte	0x04, 0x1c
        /*0af2*/ 	.short	(.L_49 - .L_48)


	//   ....[0]....
.L_48:
        /*0af4*/ 	.word	0x000036f0


	//   ....[1]....
        /*0af8*/ 	.word	0x000039a0


	//   ....[2]....
        /*0afc*/ 	.word	0x00003a00


	//   ....[3]....
        /*0b00*/ 	.word	0x00004cb0


	//   ....[4]....
        /*0b04*/ 	.word	0x00005f10


	//   ....[5]....
        /*0b08*/ 	.word	0x00005f50


	//   ....[6]....
        /*0b0c*/ 	.word	0x00008680


	//   ....[7]....
        /*0b10*/ 	.word	0x00008700


	//   ....[8]....
        /*0b14*/ 	.word	0x00008730


	//   ....[9]....
        /*0b18*/ 	.word	0x000087b0


	//----- nvinfo : EIATTR_MAX_THREADS
	.align		4
.L_49:
        /*0b1c*/ 	.byte	0x04, 0x05
        /*0b1e*/ 	.short	(.L_51 - .L_50)
.L_50:
        /*0b20*/ 	.word	0x00000100
        /*0b24*/ 	.word	0x00000001
        /*0b28*/ 	.word	0x00000001


	//----- nvinfo : EIATTR_CRS_STACK_SIZE
	.align		4
.L_51:
        /*0b2c*/ 	.byte	0x04, 0x1e
        /*0b2e*/ 	.short	(.L_53 - .L_52)
.L_52:
        /*0b30*/ 	.word	0x00000000


	//----- nvinfo : EIATTR_CBANK_PARAM_SIZE
	.align		4
.L_53:
        /*0b34*/ 	.byte	0x03, 0x19
        /*0b36*/ 	.short	0x0800


	//----- nvinfo : EIATTR_PARAM_CBANK
	.align		4
        /*0b38*/ 	.byte	0x04, 0x0a
        /*0b3a*/ 	.short	(.L_55 - .L_54)
	.align		4
.L_54:
        /*0b3c*/ 	.word	index@(.nv.constant0._ZN7cutlass13device_kernelINS_4conv6kernel13ConvUniversalINS1_16ConvProblemShapeILNS1_8OperatorE0ELi2EEENS1_10collective14CollectiveConvINS1_47MainloopSm100TmaUmmaWarpSpecializedImplicitGemmILS5_0ELi17ELi2ELi1ELi2EN4cute5tupleIJNSA_1CILi2EEENSC_ILi1EEESE_EEEEENSB_IJNSC_ILi128EEENSC_ILi64EEENSB_IJSI_EEEEEENS_6half_tESL_NSA_8TiledMMAINSA_8MMA_AtomIJNSA_26SM100_MMA_F16BF16_2x1SM_SSISL_SL_fLi128ELi64ELNSA_4UMMA5MajorE0ELSQ_0ELNSP_7ScaleInE0ELSR_0EEEEEENSA_6LayoutINSB_IJSE_SE_SE_EEENSB_IJNSC_ILi0EEESW_SW_EEEEENSB_IJNSA_10UnderscoreESZ_SZ_EEEEENS7_6detail27Sm100ImplicitGemmTileTraitsINSA_25SM100_TMA_2SM_LOAD_IM2COLENSA_14ComposedLayoutINSA_7SwizzleILi3ELi4ELi3EEENSA_18smem_ptr_flag_bitsILi16EEENSU_INSB_IJNSC_ILi8EEESI_EEENSB_IJSI_SE_EEEEEEEvEENS13_INSA_18SM100_TMA_2SM_LOADES1E_vEEEENS_8epilogue10collective18CollectiveEpilogueINS1J_23Sm100TmaWarpSpecializedILi3ELi2ELi16ELb1ELb0EEEJNSB_IJSI_SI_SJ_EEENSB_IJNSU_ISI_SE_EENSU_INSB_IJNSC_ILi16EEESD_EEENSB_IJSE_NSC_ILi32EEEEEEEEEEESL_NSB_IJNSB_IJlllEEESE_SW_EEESL_S1X_NS1J_6fusion15FusionCallbacksIS1N_NS1Y_17LinearCombinationISL_fSL_fLNS_15FloatRoundStyleE2EEES1O_S1V_JEEENSA_5SM1004TMEM4LOAD26SM100_TMEM_LOAD_32dp32b16xENSA_20SM90_TMA_LOAD_IM2COLENS15_INS16_ILi1ELi4ELi3EEES19_NSU_INSB_IJS1A_S1Q_EEENSB_IJS1Q_SE_EEEEEEENSA_39AutoVectorizingCopyWithAssumedAlignmentILi128EEENSA_21SM90_TMA_STORE_IM2COLES2D_S2F_S2F_EEEvvEEEEvNT_6ParamsE)
        /*0b40*/ 	.short	0x0380
        /*0b42*/ 	.short	0x0800


	//----- nvinfo : EIATTR_SW_WAR
	.align		4
.L_55:
        /*0b44*/ 	.byte	0x04, 0x36
        /*0b46*/ 	.short	(.L_57 - .L_56)
.L_56:
        /*0b48*/ 	.word	0x00000008
.L_57:


//--------------------- .nv.callgraph             --------------------------
	.section	.nv.callgraph,"",@"SHT_CUDA_CALLGRAPH"
	.align	4
	.sectionentsize	8
	.align		4
        /*0000*/ 	.word	0x00000000
	.align		4
        /*0004*/ 	.word	0xffffffff
	.align		4
        /*0008*/ 	.word	index@(_ZN7cutlass13device_kernelINS_4conv6kernel13ConvUniversalINS1_16ConvProblemShapeILNS1_8OperatorE0ELi2EEENS1_10collective14CollectiveConvINS1_47MainloopSm100TmaUmmaWarpSpecializedImplicitGemmILS5_0ELi17ELi2ELi1ELi2EN4cute5tupleIJNSA_1CILi2EEENSC_ILi1EEESE_EEEEENSB_IJNSC_ILi128EEENSC_ILi64EEENSB_IJSI_EEEEEENS_6half_tESL_NSA_8TiledMMAINSA_8MMA_AtomIJNSA_26SM100_MMA_F16BF16_2x1SM_SSISL_SL_fLi128ELi64ELNSA_4UMMA5MajorE0ELSQ_0ELNSP_7ScaleInE0ELSR_0EEEEEENSA_6LayoutINSB_IJSE_SE_SE_EEENSB_IJNSC_ILi0EEESW_SW_EEEEENSB_IJNSA_10UnderscoreESZ_SZ_EEEEENS7_6detail27Sm100ImplicitGemmTileTraitsINSA_25SM100_TMA_2SM_LOAD_IM2COLENSA_14ComposedLayoutINSA_7SwizzleILi3ELi4ELi3EEENSA_18smem_ptr_flag_bitsILi16EEENSU_INSB_IJNSC_ILi8EEESI_EEENSB_IJSI_SE_EEEEEEEvEENS13_INSA_18SM100_TMA_2SM_LOADES1E_vEEEENS_8epilogue10collective18CollectiveEpilogueINS1J_23Sm100TmaWarpSpecializedILi3ELi2ELi16ELb1ELb0EEEJNSB_IJSI_SI_SJ_EEENSB_IJNSU_ISI_SE_EENSU_INSB_IJNSC_ILi16EEESD_EEENSB_IJSE_NSC_ILi32EEEEEEEEEEESL_NSB_IJNSB_IJlllEEESE_SW_EEESL_S1X_NS1J_6fusion15FusionCallbacksIS1N_NS1Y_17LinearCombinationISL_fSL_fLNS_15FloatRoundStyleE2EEES1O_S1V_JEEENSA_5SM1004TMEM4LOAD26SM100_TMEM_LOAD_32dp32b16xENSA_20SM90_TMA_LOAD_IM2COLENS15_INS16_ILi1ELi4ELi3EEES19_NSU_INSB_IJS1A_S1Q_EEENSB_IJS1Q_SE_EEEEEEENSA_39AutoVectorizingCopyWithAssumedAlignmentILi128EEENSA_21SM90_TMA_STORE_IM2COLES2D_S2F_S2F_EEEvvEEEEvNT_6ParamsE)
	.align		4
        /*000c*/ 	.word	index@(__assertfail)
	.align		4
        /*0010*/ 	.word	0x00000000
	.align		4
        /*0014*/ 	.word	0xfffffffe
	.align		4
        /*0018*/ 	.word	0x00000000
	.align		4
        /*001c*/ 	.word	0xfffffffd
	.align		4
        /*0020*/ 	.word	0x00000000
	.align		4
        /*0024*/ 	.word	0xfffffffc


//--------------------- .nv.constant4             --------------------------
	.section	.nv.constant4,"a",@progbits
	.align	8
	.align		8
.nv.constant4:
        /*0000*/ 	.dword	__assertfail
	.align		8
        /*0008*/ 	.dword	__unnamed_1
	.align		8
        /*0010*/ 	.dword	__unnamed_2
	.align		8
        /*0018*/ 	.dword	_ZN39_INTERNAL_3f30f7ea_4_k_cu_9ed8e6fe_34194cuda3std3__45__cpo5beginE
	.align		8
        /*0020*/ 	.dword	_ZN39_INTERNAL_3f30f7ea_4_k_cu_9ed8e6fe_34194cuda3std3__45__cpo3endE
	.align		8
        /*0028*/ 	.dword	_ZN39_INTERNAL_3f30f7ea_4_k_cu_9ed8e6fe_34194cuda3std3__45__cpo6cbeginE
	.align		8
        /*0030*/ 	.dword	_ZN39_INTERNAL_3f30f7ea_4_k_cu_9ed8e6fe_34194cuda3std3__45__cpo4cendE
	.align		8
        /*0038*/ 	.dword	_ZN39_INTERNAL_3f30f7ea_4_k_cu_9ed8e6fe_34194cuda3std3__441_GLOBAL__N__3f30f7ea_4_k_cu_9ed8e6fe_34196ignoreE
	.align		8
        /*0040*/ 	.dword	_ZN39_INTERNAL_3f30f7ea_4_k_cu_9ed8e6fe_34194cuda3std3__419piecewise_constructE
	.align		8
        /*0048*/ 	.dword	_ZN39_INTERNAL_3f30f7ea_4_k_cu_9ed8e6fe_34194cuda3std3__48in_placeE
	.align		8
        /*0050*/ 	.dword	_ZN39_INTERNAL_3f30f7ea_4_k_cu_9ed8e6fe_34194cuda3std6ranges3__45__cpo4swapE
	.align		8
        /*0058*/ 	.dword	_ZN39_INTERNAL_3f30f7ea_4_k_cu_9ed8e6fe_34194cuda3std6ranges3__45__cpo9iter_moveE
	.align		8
        /*0060*/ 	.dword	_ZN39_INTERNAL_3f30f7ea_4_k_cu_9ed8e6fe_34194cute7productE
	.align		8
        /*0068*/ 	.dword	_ZN39_INTERNAL_3f30f7ea_4_k_cu_9ed8e6fe_34194cute1_E
	.align		8
        /*0070*/ 	.dword	$str$27
	.align		8
        /*0078*/ 	.dword	$str$28
	.align		8
        /*0080*/ 	.dword	$str$29
	.align		8
        /*0088*/ 	.dword	$str$30


//--------------------- .text._ZN7cutlass13device_kernelINS_4conv6kernel13ConvUniversalINS1_16ConvProblemShapeILNS1_8OperatorE0ELi2EEENS1_10collective14CollectiveConvINS1_47MainloopSm100TmaUmmaWarpSpecializedImplicitGemmILS5_0ELi17ELi2ELi1ELi2EN4cute5tupleIJNSA_1CILi2EEENSC_ILi1EEESE_EEEEENSB_IJNSC_ILi128EEENSC_ILi64EEENSB_IJSI_EEEEEENS_6half_tESL_NSA_8TiledMMAINSA_8MMA_AtomIJNSA_26SM100_MMA_F16BF16_2x1SM_SSISL_SL_fLi128ELi64ELNSA_4UMMA5MajorE0ELSQ_0ELNSP_7ScaleInE0ELSR_0EEEEEENSA_6LayoutINSB_IJSE_SE_SE_EEENSB_IJNSC_ILi0EEESW_SW_EEEEENSB_IJNSA_10UnderscoreESZ_SZ_EEEEENS7_6detail27Sm100ImplicitGemmTileTraitsINSA_25SM100_TMA_2SM_LOAD_IM2COLENSA_14ComposedLayoutINSA_7SwizzleILi3ELi4ELi3EEENSA_18smem_ptr_flag_bitsILi16EEENSU_INSB_IJNSC_ILi8EEESI_EEENSB_IJSI_SE_EEEEEEEvEENS13_INSA_18SM100_TMA_2SM_LOADES1E_vEEEENS_8epilogue10collective18CollectiveEpilogueINS1J_23Sm100TmaWarpSpecializedILi3ELi2ELi16ELb1ELb0EEEJNSB_IJSI_SI_SJ_EEENSB_IJNSU_ISI_SE_EENSU_INSB_IJNSC_ILi16EEESD_EEENSB_IJSE_NSC_ILi32EEEEEEEEEEESL_NSB_IJNSB_IJlllEEESE_SW_EEESL_S1X_NS1J_6fusion15FusionCallbacksIS1N_NS1Y_17LinearCombinationISL_fSL_fLNS_15FloatRoundStyleE2EEES1O_S1V_JEEENSA_5SM1004TMEM4LOAD26SM100_TMEM_LOAD_32dp32b16xENSA_20SM90_TMA_LOAD_IM2COLENS15_INS16_ILi1ELi4ELi3EEES19_NSU_INSB_IJS1A_S1Q_EEENSB_IJS1Q_SE_EEEEEEENSA_39AutoVectorizingCopyWithAssumedAlignmentILi128EEENSA_21SM90_TMA_STORE_IM2COLES2D_S2F_S2F_EEEvvEEEEvNT_6ParamsE --------------------------
	.section	.text._ZN7cutlass13device_kernelINS_4conv6kernel13ConvUniversalINS1_16ConvProblemShapeILNS1_8OperatorE0ELi2EEENS1_10collective14CollectiveConvINS1_47MainloopSm100TmaUmmaWarpSpecializedImplicitGemmILS5_0ELi17ELi2ELi1ELi2EN4cute5tupleIJNSA_1CILi2EEENSC_ILi1EEESE_EEEEENSB_IJNSC_ILi128EEENSC_ILi64EEENSB_IJSI_EEEEEENS_6half_tESL_NSA_8TiledMMAINSA_8MMA_AtomIJNSA_26SM100_MMA_F16BF16_2x1SM_SSISL_SL_fLi128ELi64ELNSA_4UMMA5MajorE0ELSQ_0ELNSP_7ScaleInE0ELSR_0EEEEEENSA_6LayoutINSB_IJSE_SE_SE_EEENSB_IJNSC_ILi0EEESW_SW_EEEEENSB_IJNSA_10UnderscoreESZ_SZ_EEEEENS7_6detail27Sm100ImplicitGemmTileTraitsINSA_25SM100_TMA_2SM_LOAD_IM2COLENSA_14ComposedLayoutINSA_7SwizzleILi3ELi4ELi3EEENSA_18smem_ptr_flag_bitsILi16EEENSU_INSB_IJNSC_ILi8EEESI_EEENSB_IJSI_SE_EEEEEEEvEENS13_INSA_18SM100_TMA_2SM_LOADES1E_vEEEENS_8epilogue10collective18CollectiveEpilogueINS1J_23Sm100TmaWarpSpecializedILi3ELi2ELi16ELb1ELb0EEEJNSB_IJSI_SI_SJ_EEENSB_IJNSU_ISI_SE_EENSU_INSB_IJNSC_ILi16EEESD_EEENSB_IJSE_NSC_ILi32EEEEEEEEEEESL_NSB_IJNSB_IJlllEEESE_SW_EEESL_S1X_NS1J_6fusion15FusionCallbacksIS1N_NS1Y_17LinearCombinationISL_fSL_fLNS_15FloatRoundStyleE2EEES1O_S1V_JEEENSA_5SM1004TMEM4LOAD26SM100_TMEM_LOAD_32dp32b16xENSA_20SM90_TMA_LOAD_IM2COLENS15_INS16_ILi1ELi4ELi3EEES19_NSU_INSB_IJS1A_S1Q_EEENSB_IJS1Q_SE_EEEEEEENSA_39AutoVectorizingCopyWithAssumedAlignmentILi128EEENSA_21SM90_TMA_STORE_IM2COLES2D_S2F_S2F_EEEvvEEEEvNT_6ParamsE,"ax",@progbits
	.align	128
.text._ZN7cutlass13device_kernelINS_4conv6kernel13ConvUniversalINS1_16ConvProblemShapeILNS1_8OperatorE0ELi2EEENS1_10collective14CollectiveConvINS1_47MainloopSm100TmaUmmaWarpSpecializedImplicitGemmILS5_0ELi17ELi2ELi1ELi2EN4cute5tupleIJNSA_1CILi2EEENSC_ILi1EEESE_EEEEENSB_IJNSC_ILi128EEENSC_ILi64EEENSB_IJSI_EEEEEENS_6half_tESL_NSA_8TiledMMAINSA_8MMA_AtomIJNSA_26SM100_MMA_F16BF16_2x1SM_SSISL_SL_fLi128ELi64ELNSA_4UMMA5MajorE0ELSQ_0ELNSP_7ScaleInE0ELSR_0EEEEEENSA_6LayoutINSB_IJSE_SE_SE_EEENSB_IJNSC_ILi0EEESW_SW_EEEEENSB_IJNSA_10UnderscoreESZ_SZ_EEEEENS7_6detail27Sm100ImplicitGemmTileTraitsINSA_25SM100_TMA_2SM_LOAD_IM2COLENSA_14ComposedLayoutINSA_7SwizzleILi3ELi4ELi3EEENSA_18smem_ptr_flag_bitsILi16EEENSU_INSB_IJNSC_ILi8EEESI_EEENSB_IJSI_SE_EEEEEEEvEENS13_INSA_18SM100_TMA_2SM_LOADES1E_vEEEENS_8epilogue10collective18CollectiveEpilogueINS1J_23Sm100TmaWarpSpecializedILi3ELi2ELi16ELb1ELb0EEEJNSB_IJSI_SI_SJ_EEENSB_IJNSU_ISI_SE_EENSU_INSB_IJNSC_ILi16EEESD_EEENSB_IJSE_NSC_ILi32EEEEEEEEEEESL_NSB_IJNSB_IJlllEEESE_SW_EEESL_S1X_NS1J_6fusion15FusionCallbacksIS1N_NS1Y_17LinearCombinationISL_fSL_fLNS_15FloatRoundStyleE2EEES1O_S1V_JEEENSA_5SM1004TMEM4LOAD26SM100_TMEM_LOAD_32dp32b16xENSA_20SM90_TMA_LOAD_IM2COLENS15_INS16_ILi1ELi4ELi3EEES19_NSU_INSB_IJS1A_S1Q_EEENSB_IJS1Q_SE_EEEEEEENSA_39AutoVectorizingCopyWithAssumedAlignmentILi128EEENSA_21SM90_TMA_STORE_IM2COLES2D_S2F_S2F_EEEvvEEEEvNT_6ParamsE:
        .type           _ZN7cutlass13device_kernelINS_4conv6kernel13ConvUniversalINS1_16ConvProblemShapeILNS1_8OperatorE0ELi2EEENS1_10collective14CollectiveConvINS1_47MainloopSm100TmaUmmaWarpSpecializedImplicitGemmILS5_0ELi17ELi2ELi1ELi2EN4cute5tupleIJNSA_1CILi2EEENSC_ILi1EEESE_EEEEENSB_IJNSC_ILi128EEENSC_ILi64EEENSB_IJSI_EEEEEENS_6half_tESL_NSA_8TiledMMAINSA_8MMA_AtomIJNSA_26SM100_MMA_F16BF16_2x1SM_SSISL_SL_fLi128ELi64ELNSA_4UMMA5MajorE0ELSQ_0ELNSP_7ScaleInE0ELSR_0EEEEEENSA_6LayoutINSB_IJSE_SE_SE_EEENSB_IJNSC_ILi0EEESW_SW_EEEEENSB_IJNSA_10UnderscoreESZ_SZ_EEEEENS7_6detail27Sm100ImplicitGemmTileTraitsINSA_25SM100_TMA_2SM_LOAD_IM2COLENSA_14ComposedLayoutINSA_7SwizzleILi3ELi4ELi3EEENSA_18smem_ptr_flag_bitsILi16EEENSU_INSB_IJNSC_ILi8EEESI_EEENSB_IJSI_SE_EEEEEEEvEENS13_INSA_18SM100_TMA_2SM_LOADES1E_vEEEENS_8epilogue10collective18CollectiveEpilogueINS1J_23Sm100TmaWarpSpecializedILi3ELi2ELi16ELb1ELb0EEEJNSB_IJSI_SI_SJ_EEENSB_IJNSU_ISI_SE_EENSU_INSB_IJNSC_ILi16EEESD_EEENSB_IJSE_NSC_ILi32EEEEEEEEEEESL_NSB_IJNSB_IJlllEEESE_SW_EEESL_S1X_NS1J_6fusion15FusionCallbacksIS1N_NS1Y_17LinearCombinationISL_fSL_fLNS_15FloatRoundStyleE2EEES1O_S1V_JEEENSA_5SM1004TMEM4LOAD26SM100_TMEM_LOAD_32dp32b16xENSA_20SM90_TMA_LOAD_IM2COLENS15_INS16_ILi1ELi4ELi3EEES19_NSU_INSB_IJS1A_S1Q_EEENSB_IJS1Q_SE_EEEEEEENSA_39AutoVectorizingCopyWithAssumedAlignmentILi128EEENSA_21SM90_TMA_STORE_IM2COLES2D_S2F_S2F_EEEvvEEEEvNT_6ParamsE,@function
        .size           _ZN7cutlass13device_kernelINS_4conv6kernel13ConvUniversalINS1_16ConvProblemShapeILNS1_8OperatorE0ELi2EEENS1_10collective14CollectiveConvINS1_47MainloopSm100TmaUmmaWarpSpecializedImplicitGemmILS5_0ELi17ELi2ELi1ELi2EN4cute5tupleIJNSA_1CILi2EEENSC_ILi1EEESE_EEEEENSB_IJNSC_ILi128EEENSC_ILi64EEENSB_IJSI_EEEEEENS_6half_tESL_NSA_8TiledMMAINSA_8MMA_AtomIJNSA_26SM100_MMA_F16BF16_2x1SM_SSISL_SL_fLi128ELi64ELNSA_4UMMA5MajorE0ELSQ_0ELNSP_7ScaleInE0ELSR_0EEEEEENSA_6LayoutINSB_IJSE_SE_SE_EEENSB_IJNSC_ILi0EEESW_SW_EEEEENSB_IJNSA_10UnderscoreESZ_SZ_EEEEENS7_6detail27Sm100ImplicitGemmTileTraitsINSA_25SM100_TMA_2SM_LOAD_IM2COLENSA_14ComposedLayoutINSA_7SwizzleILi3ELi4ELi3EEENSA_18smem_ptr_flag_bitsILi16EEENSU_INSB_IJNSC_ILi8EEESI_EEENSB_IJSI_SE_EEEEEEEvEENS13_INSA_18SM100_TMA_2SM_LOADES1E_vEEEENS_8epilogue10collective18CollectiveEpilogueINS1J_23Sm100TmaWarpSpecializedILi3ELi2ELi16ELb1ELb0EEEJNSB_IJSI_SI_SJ_EEENSB_IJNSU_ISI_SE_EENSU_INSB_IJNSC_ILi16EEESD_EEENSB_IJSE_NSC_ILi32EEEEEEEEEEESL_NSB_IJNSB_IJlllEEESE_SW_EEESL_S1X_NS1J_6fusion15FusionCallbacksIS1N_NS1Y_17LinearCombinationISL_fSL_fLNS_15FloatRoundStyleE2EEES1O_S1V_JEEENSA_5SM1004TMEM4LOAD26SM100_TMEM_LOAD_32dp32b16xENSA_20SM90_TMA_LOAD_IM2COLENS15_INS16_ILi1ELi4ELi3EEES19_NSU_INSB_IJS1A_S1Q_EEENSB_IJS1Q_SE_EEEEEEENSA_39AutoVectorizingCopyWithAssumedAlignmentILi128EEENSA_21SM90_TMA_STORE_IM2COLES2D_S2F_S2F_EEEvvEEEEvNT_6ParamsE,(.L_x_205 - _ZN7cutlass13device_kernelINS_4conv6kernel13ConvUniversalINS1_16ConvProblemShapeILNS1_8OperatorE0ELi2EEENS1_10collective14CollectiveConvINS1_47MainloopSm100TmaUmmaWarpSpecializedImplicitGemmILS5_0ELi17ELi2ELi1ELi2EN4cute5tupleIJNSA_1CILi2EEENSC_ILi1EEESE_EEEEENSB_IJNSC_ILi128EEENSC_ILi64EEENSB_IJSI_EEEEEENS_6half_tESL_NSA_8TiledMMAINSA_8MMA_AtomIJNSA_26SM100_MMA_F16BF16_2x1SM_SSISL_SL_fLi128ELi64ELNSA_4UMMA5MajorE0ELSQ_0ELNSP_7ScaleInE0ELSR_0EEEEEENSA_6LayoutINSB_IJSE_SE_SE_EEENSB_IJNSC_ILi0EEESW_SW_EEEEENSB_IJNSA_10UnderscoreESZ_SZ_EEEEENS7_6detail27Sm100ImplicitGemmTileTraitsINSA_25SM100_TMA_2SM_LOAD_IM2COLENSA_14ComposedLayoutINSA_7SwizzleILi3ELi4ELi3EEENSA_18smem_ptr_flag_bitsILi16EEENSU_INSB_IJNSC_ILi8EEESI_EEENSB_IJSI_SE_EEEEEEEvEENS13_INSA_18SM100_TMA_2SM_LOADES1E_vEEEENS_8epilogue10collective18CollectiveEpilogueINS1J_23Sm100TmaWarpSpecializedILi3ELi2ELi16ELb1ELb0EEEJNSB_IJSI_SI_SJ_EEENSB_IJNSU_ISI_SE_EENSU_INSB_IJNSC_ILi16EEESD_EEENSB_IJSE_NSC_ILi32EEEEEEEEEEESL_NSB_IJNSB_IJlllEEESE_SW_EEESL_S1X_NS1J_6fusion15FusionCallbacksIS1N_NS1Y_17LinearCombinationISL_fSL_fLNS_15FloatRoundStyleE2EEES1O_S1V_JEEENSA_5SM1004TMEM4LOAD26SM100_TMEM_LOAD_32dp32b16xENSA_20SM90_TMA_LOAD_IM2COLENS15_INS16_ILi1ELi4ELi3EEES19_NSU_INSB_IJS1A_S1Q_EEENSB_IJS1Q_SE_EEEEEEENSA_39AutoVectorizingCopyWithAssumedAlignmentILi128EEENSA_21SM90_TMA_STORE_IM2COLES2D_S2F_S2F_EEEvvEEEEvNT_6ParamsE)
        .other          _ZN7cutlass13device_kernelINS_4conv6kernel13ConvUniversalINS1_16ConvProblemShapeILNS1_8OperatorE0ELi2EEENS1_10collective14CollectiveConvINS1_47MainloopSm100TmaUmmaWarpSpecializedImplicitGemmILS5_0ELi17ELi2ELi1ELi2EN4cute5tupleIJNSA_1CILi2EEENSC_ILi1EEESE_EEEEENSB_IJNSC_ILi128EEENSC_ILi64EEENSB_IJSI_EEEEEENS_6half_tESL_NSA_8TiledMMAINSA_8MMA_AtomIJNSA_26SM100_MMA_F16BF16_2x1SM_SSISL_SL_fLi128ELi64ELNSA_4UMMA5MajorE0ELSQ_0ELNSP_7ScaleInE0ELSR_0EEEEEENSA_6LayoutINSB_IJSE_SE_SE_EEENSB_IJNSC_ILi0EEESW_SW_EEEEENSB_IJNSA_10UnderscoreESZ_SZ_EEEEENS7_6detail27Sm100ImplicitGemmTileTraitsINSA_25SM100_TMA_2SM_LOAD_IM2COLENSA_14ComposedLayoutINSA_7SwizzleILi3ELi4ELi3EEENSA_18smem_ptr_flag_bitsILi16EEENSU_INSB_IJNSC_ILi8EEESI_EEENSB_IJSI_SE_EEEEEEEvEENS13_INSA_18SM100_TMA_2SM_LOADES1E_vEEEENS_8epilogue10collective18CollectiveEpilogueINS1J_23Sm100TmaWarpSpecializedILi3ELi2ELi16ELb1ELb0EEEJNSB_IJSI_SI_SJ_EEENSB_IJNSU_ISI_SE_EENSU_INSB_IJNSC_ILi16EEESD_EEENSB_IJSE_NSC_ILi32EEEEEEEEEEESL_NSB_IJNSB_IJlllEEESE_SW_EEESL_S1X_NS1J_6fusion15FusionCallbacksIS1N_NS1Y_17LinearCombinationISL_fSL_fLNS_15FloatRoundStyleE2EEES1O_S1V_JEEENSA_5SM1004TMEM4LOAD26SM100_TMEM_LOAD_32dp32b16xENSA_20SM90_TMA_LOAD_IM2COLENS15_INS16_ILi1ELi4ELi3EEES19_NSU_INSB_IJS1A_S1Q_EEENSB_IJS1Q_SE_EEEEEEENSA_39AutoVectorizingCopyWithAssumedAlignmentILi128EEENSA_21SM90_TMA_STORE_IM2COLES2D_S2F_S2F_EEEvvEEEEvNT_6ParamsE,@"STO_CUDA_ENTRY STV_DEFAULT"
_ZN7cutlass13device_kernelINS_4conv6kernel13ConvUniversalINS1_16ConvProblemShapeILNS1_8OperatorE0ELi2EEENS1_10collective14CollectiveConvINS1_47MainloopSm100TmaUmmaWarpSpecializedImplicitGemmILS5_0ELi17ELi2ELi1ELi2EN4cute5tupleIJNSA_1CILi2EEENSC_ILi1EEESE_EEEEENSB_IJNSC_ILi128EEENSC_ILi64EEENSB_IJSI_EEEEEENS_6half_tESL_NSA_8TiledMMAINSA_8MMA_AtomIJNSA_26SM100_MMA_F16BF16_2x1SM_SSISL_SL_fLi128ELi64ELNSA_4UMMA5MajorE0ELSQ_0ELNSP_7ScaleInE0ELSR_0EEEEEENSA_6LayoutINSB_IJSE_SE_SE_EEENSB_IJNSC_ILi0EEESW_SW_EEEEENSB_IJNSA_10UnderscoreESZ_SZ_EEEEENS7_6detail27Sm100ImplicitGemmTileTraitsINSA_25SM100_TMA_2SM_LOAD_IM2COLENSA_14ComposedLayoutINSA_7SwizzleILi3ELi4ELi3EEENSA_18smem_ptr_flag_bitsILi16EEENSU_INSB_IJNSC_ILi8EEESI_EEENSB_IJSI_SE_EEEEEEEvEENS13_INSA_18SM100_TMA_2SM_LOADES1E_vEEEENS_8epilogue10collective18CollectiveEpilogueINS1J_23Sm100TmaWarpSpecializedILi3ELi2ELi16ELb1ELb0EEEJNSB_IJSI_SI_SJ_EEENSB_IJNSU_ISI_SE_EENSU_INSB_IJNSC_ILi16EEESD_EEENSB_IJSE_NSC_ILi32EEEEEEEEEEESL_NSB_IJNSB_IJlllEEESE_SW_EEESL_S1X_NS1J_6fusion15FusionCallbacksIS1N_NS1Y_17LinearCombinationISL_fSL_fLNS_15FloatRoundStyleE2EEES1O_S1V_JEEENSA_5SM1004TMEM4LOAD26SM100_TMEM_LOAD_32dp32b16xENSA_20SM90_TMA_LOAD_IM2COLENS15_INS16_ILi1ELi4ELi3EEES19_NSU_INSB_IJS1A_S1Q_EEENSB_IJS1Q_SE_EEEEEEENSA_39AutoVectorizingCopyWithAssumedAlignmentILi128EEENSA_21SM90_TMA_STORE_IM2COLES2D_S2F_S2F_EEEvvEEEEvNT_6ParamsE:
[----:B------:R-:W1:Y:S01]  /*0000*/  LDC R1, c[0x0][0x37c] ;  /* 0x0000df00ff017b82 */ /* 0x000e620000000800 */
[----:B------:R-:W2:Y:S01]  /*0010*/  S2R R55, SR_TID.X ;  /* 0x0000000000377919 */ /* 0x000ea20000002100 */
[----:B------:R-:W3:Y:S06]  /*0020*/  LDCU.64 UR8, c[0x0][0x890] ;  /* 0x00011200ff0877ac */ /* 0x000eec0008000a00 */
[----:B------:R-:W4:Y:S01]  /*0030*/  S2UR UR4, SR_CgaCtaId ;  /* 0x00000000000479c3 */ /* 0x000f220000008800 */
[----:B-1----:R-:W-:Y:S01]  /*0040*/  VIADD R1, R1, 0xfffffff8 ;  /* 0xfffffff801017836 */ /* 0x002fe20000000000 */
[----:B------:R-:W-:-:S02]  /*0050*/  PRMT R45, RZ, 0x7610, R45 ;  /* 0x00007610ff2d7816 */ /* 0x000fc4000000002d */
[----:B------:R-:W-:Y:S02]  /*0060*/  ELECT P1, URZ, PT ;  /* 0x0000000000ff782f */ /* 0x000fe40003820000 */
[----:B------:R-:W-:Y:S01]  /*0070*/  R2UR UR43, R1 ;  /* 0x00000000012b72ca */ /* 0x000fe200000e0000 */
[----:B---3--:R-:W-:-:S04]  /*0080*/  UISETP.NE.U32.AND UP0, UPT, UR8, URZ, UPT ;  /* 0x000000ff0800728c */ /* 0x008fc8000bf05070 */
[----:B------:R-:W-:Y:S02]  /*0090*/  UISETP.NE.AND.EX UP0, UPT, UR9, URZ, UPT, UP0 ;  /* 0x000000ff0900728c */ /* 0x000fe4000bf05300 */
[----:B----4-:R-:W-:Y:S02]  /*00a0*/  ULOP3.LUT UR38, UR4, 0x1, URZ, 0xc0, !UPT ;  /* 0x0000000104267892 */ /* 0x010fe4000f8ec0ff */
[----:B------:R-:W-:Y:S01]  /*00b0*/  ULOP3.LUT UR37, UR4, 0x1, URZ, 0x3c, !UPT ;  /* 0x0000000104257892 */ /* 0x000fe2000f8e3cff */
[----:B--2---:R-:W-:-:S05]  /*00c0*/  SHF.R.U32.HI R46, RZ, 0x5, R55 ;  /* 0x00000005ff2e7819 */ /* 0x004fca0000011637 */
[----:B------:R-:W1:Y:S02]  /*00d0*/  SHFL.IDX PT, R0, R46, RZ, 0x1f ;  /* 0x00001fff2e007589 */ /* 0x000e6400000e0000 */
[----:B-1----:R-:W-:Y:S01]  /*00e0*/  R2UR UR18, R0 ;  /* 0x00000000001272ca */ /* 0x002fe200000e0000 */
[----:B------:R-:W-:-:S14]  /*00f0*/  BRA.U UP0, `(.L_x_0) ;  /* 0x0000000100307547 */ /* 0x000fdc000b800000 */
[----:B------:R-:W1:Y:S02]  /*0100*/  LDCU.64 UR4, c[0x0][0x888] ;  /* 0x00011100ff0477ac */ /* 0x000e640008000a00 */
[----:B-1----:R-:W-:-:S04]  /*0110*/  UISETP.NE.U32.AND UP0, UPT, UR4, URZ, UPT ;  /* 0x000000ff0400728c */ /* 0x002fc8000bf05070 */
[----:B------:R-:W-:-:S09]  /*0120*/  UISETP.NE.AND.EX UP0, UPT, UR5, URZ, UPT, UP0 ;  /* 0x000000ff0500728c */ /* 0x000fd2000bf05300 */
[----:B------:R-:W-:Y:S05]  /*0130*/  BRA.U !UP0, `(.L_x_1) ;  /* 0x0000000108147547 */ /* 0x000fea000b800000 */
[----:B------:R-:W1:Y:S01]  /*0140*/  LDC.64 R26, c[0x0][0x888] ;  /* 0x00022200ff1a7b82 */ /* 0x000e620000000a00 */
[----:B------:R-:W1:Y:S02]  /*0150*/  LDCU.64 UR4, c[0x0][0x358] ;  /* 0x00006b00ff0477ac */ /* 0x000e640008000a00 */
[----:B-1----:R1:W5:Y:S01]  /*0160*/  LDG.E R26, desc[UR4][R26.64] ;  /* 0x000000041a1a7981 */ /* 0x002362000c1e1900 */
[----:B------:R-:W-:Y:S01]  /*0170*/  HFMA2 R45, -RZ, RZ, 0, 5.9604644775390625e-08 ;  /* 0x00000001ff2d7431 */ /* 0x000fe200000001ff */
[----:B------:R-:W-:Y:S05]  /*0180*/  BRA `(.L_x_0) ;  /* 0x00000000000c7947 */ /* 0x000fea0003800000 */
.L_x_1:
[----:B------:R-:W1:Y:S01]  /*0190*/  LDCU UR4, c[0x0][0x880] ;  /* 0x00011000ff0477ac */ /* 0x000e620008000800 */
[----:B------:R-:W-:Y:S01]  /*01a0*/  HFMA2 R45, -RZ, RZ, 0, 5.9604644775390625e-08 ;  /* 0x00000001ff2d7431 */ /* 0x000fe200000001ff */
[----:B-1----:R-:W-:-:S07]  /*01b0*/  MOV R26, UR4 ;  /* 0x00000004001a7c02 */ /* 0x002fce0008000f00 */
.L_x_0:
[----:B------:R-:W2:Y:S02]  /*01c0*/  LDCU.64 UR4, c[0x0][0x8b0] ;  /* 0x00011600ff0477ac */ /* 0x000ea40008000a00 */
[----:B--2---:R-:W-:-:S04]  /*01d0*/  UISETP.NE.U32.AND UP0, UPT, UR4, URZ, UPT ;  /* 0x000000ff0400728c */ /* 0x004fc8000bf05070 */
[----:B------:R-:W-:-:S09]  /*01e0*/  UISETP.NE.AND.EX UP0, UPT, UR5, URZ, UPT, UP0 ;  /* 0x000000ff0500728c */ /* 0x000fd2000bf05300 */
[----:B------:R-:W-:Y:S05]  /*01f0*/  BRA.U UP0, `(.L_x_2) ;  /* 0x0000000100287547 */ /* 0x000fea000b800000 */
[----:B------:R-:W2:Y:S02]  /*0200*/  LDCU.64 UR4, c[0x0][0x8a8] ;  /* 0x00011500ff0477ac */ /* 0x000ea40008000a00 */
[----:B--2---:R-:W-:-:S04]  /*0210*/  UISETP.NE.U32.AND UP0, UPT, UR4, URZ, UPT ;  /* 0x000000ff0400728c */ /* 0x004fc8000bf05070 */
[----:B------:R-:W-:-:S09]  /*0220*/  UISETP.NE.AND.EX UP0, UPT, UR5, URZ, UPT, UP0 ;  /* 0x000000ff0500728c */ /* 0x000fd2000bf05300 */
[----:B------:R-:W-:Y:S05]  /*0230*/  BRA.U !UP0, `(.L_x_3) ;  /* 0x0000000108107547 */ /* 0x000fea000b800000 */
[----:B------:R-:W2:Y:S01]  /*0240*/  LDC.64 R24, c[0x0][0x8a8] ;  /* 0x00022a00ff187b82 */ /* 0x000ea20000000a00 */
[----:B------:R-:W2:Y:S02]  /*0250*/  LDCU.64 UR4, c[0x0][0x358] ;  /* 0x00006b00ff0477ac */ /* 0x000ea40008000a00 */
[----:B--2---:R2:W5:Y:S01]  /*0260*/  LDG.E R24, desc[UR4][R24.64] ;  /* 0x0000000418187981 */ /* 0x004562000c1e1900 */
[----:B------:R-:W-:Y:S05]  /*0270*/  BRA `(.L_x_2) ;  /* 0x0000000000087947 */ /* 0x000fea0003800000 */
.L_x_3:
[----:B------:R-:W2:Y:S02]  /*0280*/  LDCU UR4, c[0x0][0x8a0] ;  /* 0x00011400ff0477ac */ /* 0x000ea40008000800 */
[----:B--2---:R-:W-:Y:S02]  /*0290*/  MOV R24, UR4 ;  /* 0x0000000400187c02 */ /* 0x004fe40008000f00 */
.L_x_2:
[----:B------:R-:W-:Y:S01]  /*02a0*/  IMAD.U32 R0, RZ, RZ, UR18 ;  /* 0x00000012ff007e24 */ /* 0x000fe2000f8e00ff */
[----:B------:R-:W-:Y:S04]  /*02b0*/  BSSY.RECONVERGENT B0, `(.L_x_4) ;  /* 0x000000c000007945 */ /* 0x000fe80003800200 */
[C---:B------:R-:W-:Y:S02]  /*02c0*/  ISETP.NE.OR P2, PT, R0.reuse, 0x1, !P1 ;  /* 0x000000010000780c */ /* 0x040fe40004f45670 */
[----:B------:R-:W-:-:S11]  /*02d0*/  ISETP.NE.OR P0, PT, R0, 0x3, !P1 ;  /* 0x000000030000780c */ /* 0x000fd60004f05670 */
[----:B------:R-:W-:Y:S05]  /*02e0*/  @P2 BRA `(.L_x_5) ;  /* 0x0000000000202947 */ /* 0x000fea0003800000 */
[----:B------:R-:W3:Y:S02]  /*02f0*/  LDCU.64 UR4, c[0x0][0x348] ;  /* 0x00006900ff0477ac */ /* 0x000ee40008000a00 */
[----:B---3--:R-:W-:Y:S02]  /*0300*/  UIADD3 UR6, UP1, UPT, UR4, 0x80, URZ ;  /* 0x0000008004067890 */ /* 0x008fe4000ff3e0ff */
[----:B------:R-:W-:Y:S02]  /*0310*/  UIADD3 UR4, UP0, UPT, UR4, 0x180, URZ ;  /* 0x0000018004047890 */ /* 0x000fe4000ff1e0ff */
[----:B------:R-:W-:Y:S02]  /*0320*/  UIADD3.X UR7, UPT, UPT, URZ, UR5, URZ, UP1, !UPT ;  /* 0x00000005ff077290 */ /* 0x000fe40008ffe4ff */
[----:B------:R-:W-:-:S07]  /*0330*/  UIADD3.X UR5, UPT, UPT, URZ, UR5, URZ, UP0, !UPT ;  /* 0x00000005ff057290 */ /* 0x000fce00087fe4ff */
[----:B------:R3:W-:Y:S02]  /*0340*/  UTMACCTL.PF [UR6] ;  /* 0x00000000060079b9 */ /* 0x0007e40008040000 */
[----:B------:R3:W-:Y:S02]  /*0350*/  UTMACCTL.PF [UR4] ;  /* 0x00000000040079b9 */ /* 0x0007e40008040000 */
[----:B---3--:R-:W-:Y:S01]  /*0360*/  NOP ;  /* 0x0000000000007918 */ /* 0x008fe20000000000 */
.L_x_5:
[----:B------:R-:W-:Y:S05]  /*0370*/  BSYNC.RECONVERGENT B0 ;  /* 0x0000000000007941 */ /* 0x000fea0003800200 */
.L_x_4:
[----:B------:R-:W-:Y:S04]  /*0380*/  BSSY.RECONVERGENT B0, `(.L_x_6) ;  /* 0x000000a000007945 */ /* 0x000fe80003800200 */
        /* <DEDUP_REMOVED lines=9> */
.L_x_7:
[----:B------:R-:W-:Y:S05]  /*0420*/  BSYNC.RECONVERGENT B0 ;  /* 0x0000000000007941 */ /* 0x000fea0003800200 */
.L_x_6:
[----:B------:R-:W3:Y:S01]  /*0430*/  LDCU.64 UR4, c[0x0][0x888] ;  /* 0x00011100ff0477ac */ /* 0x000ee20008000a00 */
[----:B------:R-:W-:Y:S02]  /*0440*/  UISETP.EQ.U32.AND UP2, UPT, UR8, URZ, UPT ;  /* 0x000000ff0800728c */ /* 0x000fe4000bf42070 */
[----:B------:R-:W-:Y:S02]  /*0450*/  UPLOP3.LUT UP3, UPT, UPT, UPT, UPT, 0x80, 0x8 ;  /* 0x000000000008789c */ /* 0x000fe40003f6f070 */
[----:B---3--:R-:W-:-:S04]  /*0460*/  UISETP.NE.U32.AND UP0, UPT, UR4, URZ, UPT ;  /* 0x000000ff0400728c */ /* 0x008fc8000bf05070 */
[----:B------:R-:W-:-:S04]  /*0470*/  UISETP.NE.AND.EX UP1, UPT, UR5, URZ, UPT, UP0 ;  /* 0x000000ff0500728c */ /* 0x000fc8000bf25300 */
[----:B------:R-:W-:-:S04]  /*0480*/  UISETP.EQ.OR.EX UP4, UPT, UR9, URZ, !UP1, UP2 ;  /* 0x000000ff0900728c */ /* 0x000fc8000cf82720 */
[----:B------:R-:W-:-:S06]  /*0490*/  UP2UR UR4, UPR, URZ, 0x10 ;  /* 0x00000010ff047883 */ /* 0x000fcc0008000000 */
[----:B------:R-:W-:Y:S01]  /*04a0*/  MOV R51, UR4 ;  /* 0x0000000400337c02 */ /* 0x000fe20008000f00 */
[----:B------:R-:W-:Y:S06]  /*04b0*/  BRA.U !UP4, `(.L_x_8) ;  /* 0x000000010c207547 */ /* 0x000fec000b800000 */
[----:B------:R-:W-:Y:S01]  /*04c0*/  UISETP.NE.U32.AND UP2, UPT, UR8, URZ, UPT ;  /* 0x000000ff0800728c */ /* 0x000fe2000bf45070 */
[----:B-----5:R-:W-:Y:S01]  /*04d0*/  FSETP.NEU.AND P0, PT, R26, RZ, PT ;  /* 0x000000ff1a00720b */ /* 0x020fe20003f0d000 */
[----:B------:R-:W-:Y:S02]  /*04e0*/  USEL UR4, URZ, 0xffffffff, UP1 ;  /* 0xffffffffff047887 */ /* 0x000fe40008800000 */
[----:B------:R-:W-:-:S10]  /*04f0*/  UISETP.NE.AND.EX UP2, UPT, UR9, URZ, UPT, UP2 ;  /* 0x000000ff0900728c */ /* 0x000fd4000bf45320 */
[----:B------:R-:W-:Y:S01]  /*0500*/  VOTEU.ANY UP0, P0 ;  /* 0x0000000000ff7886 */ /* 0x000fe20000000100 */
[----:B------:R-:W-:-:S04]  /*0510*/  @!UP2 USEL UR4, URZ, 0xffffffff, UP0 ;  /* 0xffffffffff04a887 */ /* 0x000fc80008000000 */
[----:B------:R-:W-:-:S04]  /*0520*/  ULOP3.LUT UR4, UR4, 0x1, URZ, 0xc0, !UPT ;  /* 0x0000000104047892 */ /* 0x000fc8000f8ec0ff */
[----:B------:R-:W-:-:S11]  /*0530*/  UISETP.NE.U32.AND UP3, UPT, UR4, 0x1, UPT ;  /* 0x000000010400788c */ /* 0x000fd6000bf65070 */
.L_x_8:
[----:B------:R-:W3:Y:S01]  /*0540*/  SHFL.IDX PT, R0, R46, RZ, 0x1f ;  /* 0x00001fff2e007589 */ /* 0x000ee200000e0000 */
[----:B------:R-:W-:Y:S02]  /*0550*/  UISETP.NE.AND UP5, UPT, UR18, 0x2, UPT ;  /* 0x000000021200788c */ /* 0x000fe4000bfa5270 */
[----:B------:R-:W-:Y:S02]  /*0560*/  UISETP.NE.AND UP0, UPT, UR18, 0x2, UPT ;  /* 0x000000021200788c */ /* 0x000fe4000bf05270 */
[----:B------:R-:W-:Y:S02]  /*0570*/  UISETP.NE.OR UP2, UPT, UR38, URZ, UP5 ;  /* 0x000000ff2600728c */ /* 0x000fe4000af45670 */
[----:B------:R-:W-:-:S04]  /*0580*/  USEL UR53, URZ, 0x1, UP0 ;  /* 0x00000001ff357887 */ /* 0x000fc80008000000 */
[----:B------:R-:W-:Y:S02]  /*0590*/  PLOP3.LUT P3, PT, P1, PT, UP2, 0xae, 0xea ;  /* 0x0000000000ea781c */ /* 0x000fe40000f6f52e */
[----:B---3--:R-:W-:-:S13]  /*05a0*/  ISETP.NE.AND P0, PT, R0, RZ, PT ;  /* 0x000000ff0000720c */ /* 0x008fda0003f05270 */
[----:B------:R-:W-:Y:S05]  /*05b0*/  @P0 BRA `(.L_x_9) ;  /* 0x0000000000bc0947 */ /* 0x000fea0003800000 */
[----:B------:R-:W-:Y:S01]  /*05c0*/  ELECT P0, URZ, PT ;  /* 0x0000000000ff782f */ /* 0x000fe20003800000 */
[----:B------:R-:W-:-:S12]  /*05d0*/  BSSY.RECONVERGENT B0, `(.L_x_9) ;  /* 0x000002d000007945 */ /* 0x000fd80003800200 */
[----:B------:R-:W-:Y:S05]  /*05e0*/  @!P0 BRA `(.L_x_10) ;  /* 0x0000000000ac8947 */ /* 0x000fea0003800000 */
[----:B------:R-:W3:Y:S01]  /*05f0*/  S2UR UR5, SR_CgaCtaId ;  /* 0x00000000000579c3 */ /* 0x000ee20000008800 */
[----:B------:R-:W-:Y:S01]  /*0600*/  UMOV UR4, 0x400 ;  /* 0x0000040000047882 */ /* 0x000fe20000000000 */
[----:B------:R-:W-:Y:S02]  /*0610*/  UMOV UR6, 0x1 ;  /* 0x0000000100067882 */ /* 0x000fe40000000000 */
[----:B------:R-:W-:-:S04]  /*0620*/  UIADD3 UR6, UPT, UPT, -UR6, 0x100000, URZ ;  /* 0x0010000006067890 */ /* 0x000fc8000fffe1ff */
[----:B------:R-:W-:Y:S02]  /*0630*/  USHF.L.U32 UR7, UR6, 0xb, URZ ;  /* 0x0000000b06077899 */ /* 0x000fe400080006ff */
[----:B------:R-:W-:Y:S02]  /*0640*/  USHF.L.U32 UR6, UR6, 0x1, URZ ;  /* 0x0000000106067899 */ /* 0x000fe400080006ff */
[----:B---3--:R-:W-:Y:S01]  /*0650*/  ULEA UR4, UR5, UR4, 0x18 ;  /* 0x0000000405047291 */ /* 0x008fe2000f8ec0ff */
[----:B------:R-:W3:Y:S11]  /*0660*/  FENCE.VIEW.ASYNC.S ;  /* 0x00000000000073c6 */ /* 0x000ef60000000000 */
[----:B---3--:R3:W4:Y:S01]  /*0670*/  SYNCS.EXCH.64 URZ, [UR4], UR6 ;  /* 0x0000000604ff75b2 */ /* 0x0087220008000100 */
[----:B------:R3:W1:Y:S01]  /*0680*/  SYNCS.EXCH.64 URZ, [UR4+0x88], UR6 ;  /* 0x0000880604ff75b2 */ /* 0x0006620008000100 */
        /* <DEDUP_REMOVED lines=31> */
[----:B------:R3:W1:Y:S02]  /*0880*/  SYNCS.EXCH.64 URZ, [UR4+0x108], UR6 ;  /* 0x0001080604ff75b2 */ /* 0x0006640008000100 */
[----:B---34-:R-:W-:Y:S01]  /*0890*/  NOP ;  /* 0x0000000000007918 */ /* 0x018fe20000000000 */
.L_x_10:
[----:B------:R-:W-:Y:S05]  /*08a0*/  BSYNC.RECONVERGENT B0 ;  /* 0x0000000000007941 */ /* 0x000fea0003800200 */
.L_x_9:
[----:B------:R-:W3:Y:S01]  /*08b0*/  SHFL.IDX PT, R0, R46, RZ, 0x1f ;  /* 0x00001fff2e007589 */ /* 0x000ee200000e0000 */
[----:B------:R-:W-:Y:S01]  /*08c0*/  NOP ;  /* 0x0000000000007918 */ /* 0x000fe20000000000 */
[----:B---3--:R-:W-:-:S13]  /*08d0*/  ISETP.NE.AND P0, PT, R0, 0x1, PT ;  /* 0x000000010000780c */ /* 0x008fda0003f05270 */
[----:B------:R-:W-:Y:S05]  /*08e0*/  @P0 BRA `(.L_x_11) ;  /* 0x0000000000500947 */ /* 0x000fea0003800000 */
[----:B------:R-:W3:Y:S01]  /*08f0*/  S2UR UR5, SR_CgaCtaId ;  /* 0x00000000000579c3 */ /* 0x000ee20000008800 */
[----:B------:R-:W-:Y:S01]  /*0900*/  UMOV UR4, 0x400 ;  /* 0x0000040000047882 */ /* 0x000fe20000000000 */
[----:B------:R-:W-:Y:S01]  /*0910*/  UMOV UR8, 0x20 ;  /* 0x0000002000087882 */ /* 0x000fe20000000000 */
[----:B------:R-:W-:Y:S01]  /*0920*/  UMOV UR6, 0x80 ;  /* 0x0000008000067882 */ /* 0x000fe20000000000 */
[----:B------:R-:W-:-:S04]  /*0930*/  UIADD3 UR8, UPT, UPT, -UR8, 0x100000, URZ ;  /* 0x0010000008087890 */ /* 0x000fc8000fffe1ff */
[----:B------:R-:W-:Y:S02]  /*0940*/  USHF.L.U32 UR9, UR8, 0xb, URZ ;  /* 0x0000000b08097899 */ /* 0x000fe400080006ff */
[----:B------:R-:W-:Y:S02]  /*0950*/  USHF.L.U32 UR8, UR8, 0x1, URZ ;  /* 0x0000000108087899 */ /* 0x000fe400080006ff */
[----:B------:R-:W-:-:S04]  /*0960*/  UIADD3 UR6, UPT, UPT, -UR6, 0x100000, URZ ;  /* 0x0010000006067890 */ /* 0x000fc8000fffe1ff */
[----:B------:R-:W-:Y:S02]  /*0970*/  USHF.L.U32 UR7, UR6, 0xb, URZ ;  /* 0x0000000b06077899 */ /* 0x000fe400080006ff */
[----:B------:R-:W-:Y:S01]  /*0980*/  USHF.L.U32 UR6, UR6, 0x1, URZ ;  /* 0x0000000106067899 */ /* 0x000fe200080006ff */
[----:B------:R-:W-:Y:S01]  /*0990*/  ELECT P0, URZ, PT ;  /* 0x0000000000ff782f */ /* 0x000fe20003800000 */
[----:B---3--:R-:W-:Y:S01]  /*09a0*/  ULEA UR4, UR5, UR4, 0x18 ;  /* 0x0000000405047291 */ /* 0x008fe2000f8ec0ff */
[----:B------:R-:W3:Y:S11]  /*09b0*/  FENCE.VIEW.ASYNC.S ;  /* 0x00000000000073c6 */ /* 0x000ef60000000000 */
[----:B---3--:R3:W4:Y:S01]  /*09c0*/  SYNCS.EXCH.64 URZ, [UR4+0x110], UR8 ;  /* 0x0001100804ff75b2 */ /* 0x0087220008000100 */
[----:B------:R3:W1:Y:S01]  /*09d0*/  SYNCS.EXCH.64 URZ, [UR4+0x128], UR6 ;  /* 0x0001280604ff75b2 */ /* 0x0006620008000100 */
[----:B------:R3:W1:Y:S01]  /*09e0*/  SYNCS.EXCH.64 URZ, [UR4+0x118], UR8 ;  /* 0x0001180804ff75b2 */ /* 0x0006620008000100 */
[----:B------:R3:W1:Y:S01]  /*09f0*/  SYNCS.EXCH.64 URZ, [UR4+0x130], UR6 ;  /* 0x0001300604ff75b2 */ /* 0x0006620008000100 */
[----:B------:R3:W1:Y:S01]  /*0a00*/  SYNCS.EXCH.64 URZ, [UR4+0x120], UR8 ;  /* 0x0001200804ff75b2 */ /* 0x0006620008000100 */
[----:B------:R3:W1:Y:S01]  /*0a10*/  SYNCS.EXCH.64 URZ, [UR4+0x138], UR6 ;  /* 0x0001380604ff75b2 */ /* 0x0006620008000100 */
[----:B------:R-:W-:Y:S01]  /*0a20*/  NOP ;  /* 0x0000000000007918 */ /* 0x000fe20000000000 */
.L_x_11:
[----:B------:R-:W2:Y:S01]  /*0a30*/  SHFL.IDX PT, R0, R46, RZ, 0x1f ;  /* 0x00001fff2e007589 */ /* 0x000ea200000e0000 */
[----:B------:R-:W-:Y:S01]  /*0a40*/  NOP ;  /* 0x0000000000007918 */ /* 0x000fe20000000000 */
[----:B--2---:R-:W-:-:S13]  /*0a50*/  ISETP.NE.AND P0, PT, R0, 0x3, PT ;  /* 0x000000030000780c */ /* 0x004fda0003f05270 */
[----:B------:R-:W-:Y:S05]  /*0a60*/  @P0 BRA `(.L_x_12) ;  /* 0x0000000000300947 */ /* 0x000fea0003800000 */
[----:B------:R-:W2:Y:S01]  /*0a70*/  S2UR UR5, SR_CgaCtaId ;  /* 0x00000000000579c3 */ /* 0x000ea20000008800 */
[----:B---3--:R-:W-:Y:S01]  /*0a80*/  UMOV UR4, 0x400 ;  /* 0x0000040000047882 */ /* 0x008fe20000000000 */
[----:B------:R-:W-:Y:S01]  /*0a90*/  UMOV UR6, 0x20 ;  /* 0x0000002000067882 */ /* 0x000fe20000000000 */
[----:B------:R-:W-:Y:S01]  /*0aa0*/  ELECT P0, URZ, PT ;  /* 0x0000000000ff782f */ /* 0x000fe20003800000 */
[----:B------:R-:W-:-:S04]  /*0ab0*/  UIADD3 UR6, UPT, UPT, -UR6, 0x100000, URZ ;  /* 0x0010000006067890 */ /* 0x000fc8000fffe1ff */
[----:B------:R-:W-:Y:S02]  /*0ac0*/  USHF.L.U32 UR7, UR6, 0xb, URZ ;  /* 0x0000000b06077899 */ /* 0x000fe400080006ff */
[----:B------:R-:W-:Y:S02]  /*0ad0*/  USHF.L.U32 UR6, UR6, 0x1, URZ ;  /* 0x0000000106067899 */ /* 0x000fe400080006ff */
[----:B--2---:R-:W-:Y:S01]  /*0ae0*/  ULEA UR4, UR5, UR4, 0x18 ;  /* 0x0000000405047291 */ /* 0x004fe2000f8ec0ff */
[----:B------:R-:W2:Y:S11]  /*0af0*/  FENCE.VIEW.ASYNC.S ;  /* 0x00000000000073c6 */ /* 0x000eb60000000000 */
[----:B--2---:R2:W3:Y:S01]  /*0b00*/  SYNCS.EXCH.64 URZ, [UR4+0x140], UR6 ;  /* 0x0001400604ff75b2 */ /* 0x0044e20008000100 */
[----:B------:R2:W1:Y:S01]  /*0b10*/  SYNCS.EXCH.64 URZ, [UR4+0x148], UR6 ;  /* 0x0001480604ff75b2 */ /* 0x0004620008000100 */
[----:B------:R-:W-:Y:S01]  /*0b20*/  NOP ;  /* 0x0000000000007918 */ /* 0x000fe20000000000 */
.L_x_12:
[----:B------:R-:W4:Y:S01]  /*0b30*/  SHFL.IDX PT, R0, R46, RZ, 0x1f ;  /* 0x00001fff2e007589 */ /* 0x000f2200000e0000 */
[----:B------:R-:W-:Y:S01]  /*0b40*/  NOP ;  /* 0x0000000000007918 */ /* 0x000fe20000000000 */
[----:B----4-:R-:W-:-:S13]  /*0b50*/  ISETP.NE.AND P0, PT, R0, 0x4, PT ;  /* 0x000000040000780c */ /* 0x010fda0003f05270 */
[----:B------:R-:W-:Y:S05]  /*0b60*/  @P0 BRA `(.L_x_13) ;  /* 0x0000000000440947 */ /* 0x000fea0003800000 */
[----:B------:R-:W4:Y:S01]  /*0b70*/  S2UR UR5, SR_CgaCtaId ;  /* 0x00000000000579c3 */ /* 0x000f220000008800 */
[----:B--23--:R-:W-:Y:S01]  /*0b80*/  UMOV UR4, 0x1e0 ;  /* 0x000001e000047882 */ /* 0x00cfe20000000000 */
[----:B------:R-:W-:Y:S01]  /*0b90*/  UMOV UR6, 0x400 ;  /* 0x0000040000067882 */ /* 0x000fe20000000000 */
[----:B------:R-:W-:Y:S01]  /*0ba0*/  USEL UR4, UR4, 0x1a0, UP3 ;  /* 0x000001a004047887 */ /* 0x000fe20009800000 */
[----:B------:R-:W-:Y:S01]  /*0bb0*/  UMOV UR8, 0x1 ;  /* 0x0000000100087882 */ /* 0x000fe20000000000 */
[----:B------:R-:W-:Y:S01]  /*0bc0*/  ELECT P0, URZ, PT ;  /* 0x0000000000ff782f */ /* 0x000fe20003800000 */
[----:B------:R-:W-:-:S04]  /*0bd0*/  UIADD3 UR8, UPT, UPT, -UR8, 0x100000, URZ ;  /* 0x0010000008087890 */ /* 0x000fc8000fffe1ff */
[----:B------:R-:W-:Y:S02]  /*0be0*/  USHF.L.U32 UR9, UR8, 0xb, URZ ;  /* 0x0000000b08097899 */ /* 0x000fe400080006ff */
[----:B------:R-:W-:Y:S02]  /*0bf0*/  USHF.L.U32 UR8, UR8, 0x1, URZ ;  /* 0x0000000108087899 */ /* 0x000fe400080006ff */
[----:B----4-:R-:W-:Y:S02]  /*0c00*/  ULEA UR6, UR5, UR6, 0x18 ;  /* 0x0000000605067291 */ /* 0x010fe4000f8ec0ff */
[----:B------:R-:W-:-:S04]  /*0c10*/  UIADD3 UR4, UPT, UPT, -UR4, 0x100000, URZ ;  /* 0x0010000004047890 */ /* 0x000fc8000fffe1ff */
[----:B------:R-:W-:Y:S02]  /*0c20*/  USHF.L.U32 UR5, UR4, 0xb, URZ ;  /* 0x0000000b04057899 */ /* 0x000fe400080006ff */
[----:B------:R-:W-:Y:S01]  /*0c30*/  USHF.L.U32 UR4, UR4, 0x1, URZ ;  /* 0x0000000104047899 */ /* 0x000fe200080006ff */
[----:B------:R-:W2:Y:S03]  /*0c40*/  FENCE.VIEW.ASYNC.S ;  /* 0x00000000000073c6 */ /* 0x000ea60000000000 */
[----:B--2---:R4:W2:Y:S08]  /*0c50*/  SYNCS.EXCH.64 URZ, [UR6+0x150], UR8 ;  /* 0x0001500806ff75b2 */ /* 0x0048b00008000100 */
[----:B------:R4:W3:Y:S02]  /*0c60*/  SYNCS.EXCH.64 URZ, [UR6+0x158], UR4 ;  /* 0x0001580406ff75b2 */ /* 0x0008e40008000100 */
[----:B----4-:R-:W-:Y:S01]  /*0c70*/  NOP ;  /* 0x0000000000007918 */ /* 0x010fe20000000000 */
.L_x_13:
[----:B------:R-:W4:Y:S01]  /*0c80*/  SHFL.IDX PT, R0, R46, RZ, 0x1f ;  /* 0x00001fff2e007589 */ /* 0x000f2200000e0000 */
[----:B------:R-:W-:Y:S01]  /*0c90*/  ISETP.NE.OR P1, PT, RZ, UR18, !P1 ;  /* 0x00000012ff007c0c */ /* 0x000fe2000cf25670 */
[----:B------:R-:W-:Y:S01]  /*0ca0*/  NOP ;  /* 0x0000000000007918 */ /* 0x000fe20000000000 */
[----:B----4-:R-:W-:-:S13]  /*0cb0*/  ISETP.NE.AND P0, PT, R0, 0x5, PT ;  /* 0x000000050000780c */ /* 0x010fda0003f05270 */
[----:B------:R-:W-:Y:S05]  /*0cc0*/  @P0 BRA `(.L_x_14) ;  /* 0x0000000000480947 */ /* 0x000fea0003800000 */
[----:B------:R-:W4:Y:S01]  /*0cd0*/  S2UR UR5, SR_CgaCtaId ;  /* 0x00000000000579c3 */ /* 0x000f220000008800 */
[----:B--23--:R-:W-:Y:S01]  /*0ce0*/  UMOV UR4, 0x400 ;  /* 0x0000040000047882 */ /* 0x00cfe20000000000 */
        /* <DEDUP_REMOVED lines=9> */
[----:B----4-:R-:W-:Y:S01]  /*0d80*/  ULEA UR4, UR5, UR4, 0x18 ;  /* 0x0000000405047291 */ /* 0x010fe2000f8ec0ff */
[----:B------:R-:W2:Y:S11]  /*0d90*/  FENCE.VIEW.ASYNC.S ;  /* 0x00000000000073c6 */ /* 0x000eb60000000000 */
[----:B--2---:R4:W2:Y:S01]  /*0da0*/  SYNCS.EXCH.64 URZ, [UR4+0x160], UR6 ;  /* 0x0001600604ff75b2 */ /* 0x0048a20008000100 */
[----:B------:R4:W3:Y:S01]  /*0db0*/  SYNCS.EXCH.64 URZ, [UR4+0x170], UR8 ;  /* 0x0001700804ff75b2 */ /* 0x0008e20008000100 */
[----:B------:R4:W1:Y:S01]  /*0dc0*/  SYNCS.EXCH.64 URZ, [UR4+0x168], UR6 ;  /* 0x0001680604ff75b2 */ /* 0x0008620008000100 */
[----:B------:R4:W1:Y:S02]  /*0dd0*/  SYNCS.EXCH.64 URZ, [UR4+0x178], UR8 ;  /* 0x0001780804ff75b2 */ /* 0x0008640008000100 */
[----:B----4-:R-:W-:Y:S01]  /*0de0*/  NOP ;  /* 0x0000000000007918 */ /* 0x010fe20000000000 */
.L_x_14:
[----:B--23--:R-:W2:Y:S01]  /*0df0*/  S2UR UR7, SR_CgaCtaId ;  /* 0x00000000000779c3 */ /* 0x00cea20000008800 */
[----:B------:R-:W-:Y:S01]  /*0e00*/  VOTEU.ALL UP0, P1 ;  /* 0x0000000000ff7886 */ /* 0x000fe20000800000 */
[----:B------:R-:W-:Y:S01]  /*0e10*/  UMOV UR4, 0x20 ;  /* 0x0000002000047882 */ /* 0x000fe20000000000 */
[----:B------:R-:W-:Y:S01]  /*0e20*/  NOP ;  /* 0x0000000000007918 */ /* 0x000fe20000000000 */
[----:B------:R-:W-:Y:S01]  /*0e30*/  LOP3.LUT R3, R55, 0x1f, RZ, 0xc0, !PT ;  /* 0x0000001f37037812 */ /* 0x000fe200078ec0ff */
[----:B------:R-:W-:Y:S01]  /*0e40*/  UISETP.NE.AND UP4, UPT, UR18, URZ, UPT ;  /* 0x000000ff1200728c */ /* 0x000fe2000bf85270 */
[----:B------:R-:W-:Y:S01]  /*0e50*/  @!UP0 UMOV UR6, 0x400 ;  /* 0x0000040000068882 */ /* 0x000fe20000000000 */
[----:B------:R-:W-:-:S04]  /*0e60*/  @!UP0 UIADD3 UR4, UPT, UPT, -UR4, 0x100000, URZ ;  /* 0x0010000004048890 */ /* 0x000fc8000fffe1ff */
[----:B------:R-:W-:Y:S02]  /*0e70*/  @!UP0 USHF.L.U32 UR5, UR4, 0xb, URZ ;  /* 0x0000000b04058899 */ /* 0x000fe400080006ff */
[----:B------:R-:W-:Y:S02]  /*0e80*/  @!UP0 USHF.L.U32 UR4, UR4, 0x1, URZ ;  /* 0x0000000104048899 */ /* 0x000fe400080006ff */
[----:B--2---:R-:W-:Y:S01]  /*0e90*/  @!UP0 ULEA UR6, UR7, UR6, 0x18 ;  /* 0x0000000607068291 */ /* 0x004fe2000f8ec0ff */
[----:B------:R-:W2:Y:S01]  /*0ea0*/  LDCU UR7, c[0x0][0x36c] ;  /* 0x00006d80ff0777ac */ /* 0x000ea20008000800 */
[----:B------:R-:W-:Y:S01]  /*0eb0*/  VOTEU.ALL UP0, P1 ;  /* 0x0000000000ff7886 */ /* 0x000fe20000800000 */
[----:B------:R-:W3:Y:S09]  /*0ec0*/  FENCE.VIEW.ASYNC.S ;  /* 0x00000000000073c6 */ /* 0x000ef20000000000 */
[----:B---3--:R3:W4:Y:S01]  /*0ed0*/  @!UP0 SYNCS.EXCH.64 URZ, [UR6+0x180], UR4 ;  /* 0x0001800406ff85b2 */ /* 0x0087220008000100 */
[----:B--2---:R-:W-:-:S09]  /*0ee0*/  UISETP.EQ.U32.AND UP6, UPT, UR7, 0x1, UPT ;  /* 0x000000010700788c */ /* 0x004fd2000bfc2070 */
[----:B---3--:R-:W-:Y:S05]  /*0ef0*/  BRA.U !UP6, `(.L_x_15) ;  /* 0x000000010e087547 */ /* 0x008fea000b800000 */
[----:B-1--4-:R-:W-:Y:S01]  /*0f00*/  UCGABAR_ARV ;  /* 0x00000000000079c7 */ /* 0x012fe20008000000 */
[----:B------:R-:W-:Y:S05]  /*0f10*/  BRA `(.L_x_16) ;  /* 0x0000000000047947 */ /* 0x000fea0003800000 */
.L_x_15:
[----:B-1--4-:R-:W-:Y:S01]  /*0f20*/  NOP ;  /* 0x0000000000007918 */ /* 0x012fe20000000000 */
.L_x_16:
[----:B------:R-:W1:Y:S01]  /*0f30*/  S2UR UR21, SR_CTAID.X ;  /* 0x00000000001579c3 */ /* 0x000e620000002500 */
[----:B------:R-:W-:-:S05]  /*0f40*/  CS2R.32 R50, SR_CgaSize ;  /* 0x0000000000327805 */ /* 0x000fca0000008a00 */
[----:B------:R-:W-:-:S05]  /*0f50*/  IMAD R50, R50, -0xa0, RZ ;  /* 0xffffff6032327824 */ /* 0x000fca00078e02ff */
[----:B------:R-:W-:-:S14]  /*0f60*/  R2UR UR5, R50 ;  /* 0x00000000320572ca */ /* 0x000fdc00000e0000 */
[----:B------:R-:W2:Y:S01]  /*0f70*/  LDCU UR5, c[0x0][UR5+0x2b0] ;  /* 0x00005600050577ac */ /* 0x000ea20008000800 */
[----:B------:R-:W-:-:S05]  /*0f80*/  CS2R.32 R50, SR_CgaSize ;  /* 0x0000000000327805 */ /* 0x000fca0000008a00 */
[----:B------:R-:W-:-:S05]  /*0f90*/  IMAD R50, R50, -0xa0, RZ ;  /* 0xffffff6032327824 */ /* 0x000fca00078e02ff */
[----:B------:R-:W-:-:S14]  /*0fa0*/  R2UR UR4, R50 ;  /* 0x00000000320472ca */ /* 0x000fdc00000e0000 */
[----:B------:R-:W3:Y:S01]  /*0fb0*/  LDCU UR4, c[0x0][UR4+0x2b4] ;  /* 0x00005680040477ac */ /* 0x000ee20008000800 */
[----:B------:R-:W4:Y:S01]  /*0fc0*/  S2UR UR20, SR_CTAID.Y ;  /* 0x00000000001479c3 */ /* 0x000f220000002600 */
[----:B------:R-:W-:-:S05]  /*0fd0*/  CS2R.32 R50, SR_CgaSize ;  /* 0x0000000000327805 */ /* 0x000fca0000008a00 */
[----:B------:R-:W-:-:S05]  /*0fe0*/  IMAD R50, R50, -0xa0, RZ ;  /* 0xffffff6032327824 */ /* 0x000fca00078e02ff */
[----:B------:R-:W-:-:S14]  /*0ff0*/  R2UR UR7, R50 ;  /* 0x00000000320772ca */ /* 0x000fdc00000e0000 */
[----:B------:R-:W3:Y:S01]  /*1000*/  LDCU UR7, c[0x0][UR7+0x2a0] ;  /* 0x00005400070777ac */ /* 0x000ee20008000800 */
[----:B------:R-:W-:-:S05]  /*1010*/  CS2R.32 R50, SR_CgaSize ;  /* 0x0000000000327805 */ /* 0x000fca0000008a00 */
[----:B------:R-:W-:-:S05]  /*1020*/  IMAD R50, R50, -0xa0, RZ ;  /* 0xffffff6032327824 */ /* 0x000fca00078e02ff */
[----:B------:R-:W-:-:S14]  /*1030*/  R2UR UR8, R50 ;  /* 0x00000000320872ca */ /* 0x000fdc00000e0000 */
[----:B------:R-:W3:Y:S01]  /*1040*/  LDCU UR8, c[0x0][UR8+0x2a4] ;  /* 0x00005480080877ac */ /* 0x000ee20008000800 */
[----:B------:R-:W3:Y:S01]  /*1050*/  LDCU UR19, c[0x0][0xb24] ;  /* 0x00016480ff1377ac */ /* 0x000ee20008000800 */
[----:B------:R-:W3:Y:S01]  /*1060*/  LDCU UR39, c[0x0][0xb24] ;  /* 0x00016480ff2777ac */ /* 0x000ee20008000800 */
[----:B-1----:R-:W-:Y:S01]  /*1070*/  I2FP.F32.U32 R2, UR21 ;  /* 0x0000001500027c45 */ /* 0x002fe20008201000 */
[----:B------:R-:W1:Y:S04]  /*1080*/  LDCU UR24, c[0x0][0xb30] ;  /* 0x00016600ff1877ac */ /* 0x000e680008000800 */
[----:B--2---:R-:W-:Y:S01]  /*1090*/  FMUL R2, R2, UR5 ;  /* 0x0000000502027c20 */ /* 0x004fe20008400000 */
[----:B----4-:R-:W-:-:S05]  /*10a0*/  I2FP.F32.U32 R0, UR20 ;  /* 0x0000001400007c45 */ /* 0x010fca0008201000 */
[----:B------:R-:W2:Y:S01]  /*10b0*/  F2I.U32.TRUNC.NTZ R2, R2 ;  /* 0x0000000200027305 */ /* 0x000ea2000020f000 */
[----:B---3--:R-:W-:-:S07]  /*10c0*/  FMUL R0, R0, UR4 ;  /* 0x0000000400007c20 */ /* 0x008fce0008400000 */
[----:B------:R-:W3:Y:S01]  /*10d0*/  F2I.U32.TRUNC.NTZ R0, R0 ;  /* 0x0000000000007305 */ /* 0x000ee2000020f000 */
[----:B--2---:R-:W-:Y:S02]  /*10e0*/  R2UR UR4, R2 ;  /* 0x00000000020472ca */ /* 0x004fe400000e0000 */
[----:B------:R-:W-:Y:S02]  /*10f0*/  PRMT R2, RZ, 0x7610, R2 ;  /* 0x00007610ff027816 */ /* 0x000fe40000000002 */
[----:B---3--:R-:W-:Y:S02]  /*1100*/  R2UR UR6, R0 ;  /* 0x00000000000672ca */ /* 0x008fe400000e0000 */
[----:B------:R-:W-:-:S07]  /*1110*/  PRMT R0, RZ, 0x7610, R0 ;  /* 0x00007610ff007816 */ /* 0x000fce0000000000 */
[----:B------:R-:W-:-:S04]  /*1120*/  UIADD3 UR5, UPT, UPT, -UR4, URZ, URZ ;  /* 0x000000ff04057290 */ /* 0x000fc8000fffe1ff */
[----:B------:R-:W-:Y:S02]  /*1130*/  UIMAD UR5, UR7, UR5, UR21 ;  /* 0x00000005070572a4 */ /* 0x000fe4000f8e0215 */
[----:B------:R-:W-:-:S04]  /*1140*/  UIADD3 UR4, UPT, UPT, -UR6, URZ, URZ ;  /* 0x000000ff06047290 */ /* 0x000fc8000fffe1ff */
[----:B------:R-:W-:Y:S01]  /*1150*/  IMAD.U32 R50, RZ, RZ, UR5 ;  /* 0x00000005ff327e24 */ /* 0x000fe2000f8e00ff */
[----:B------:R-:W-:-:S06]  /*1160*/  UIMAD UR4, UR8, UR4, UR20 ;  /* 0x00000004080472a4 */ /* 0x000fcc000f8e0214 */
[----:B------:R-:W-:Y:S01]  /*1170*/  IMAD.U32 R49, RZ, RZ, UR4 ;  /* 0x00000004ff317e24 */ /* 0x000fe2000f8e00ff */
[----:B-1----:R-:W-:Y:S06]  /*1180*/  BRA.U UP4, `(.L_x_17) ;  /* 0x0000000104307547 */ /* 0x002fec000b800000 */
[----:B------:R-:W-:Y:S01]  /*1190*/  R2UR UR5, R49 ;  /* 0x00000000310572ca */ /* 0x000fe200000e0000 */
[----:B------:R-:W-:Y:S01]  /*11a0*/  UMOV UR7, 0x3 ;  /* 0x0000000300077882 */ /* 0x000fe20000000000 */
[----:B------:R-:W-:-:S11]  /*11b0*/  R2UR UR4, R50 ;  /* 0x00000000320472ca */ /* 0x000fd600000e0000 */
[----:B------:R-:W-:-:S04]  /*11c0*/  UISETP.NE.AND UP0, UPT, UR5, URZ, UPT ;  /* 0x000000ff0500728c */ /* 0x000fc8000bf05270 */
[----:B------:R-:W-:Y:S02]  /*11d0*/  UISETP.LT.U32.OR UP0, UPT, UR4, 0x2, !UP0 ;  /* 0x000000020400788c */ /* 0x000fe4000c701470 */
[----:B------:R-:W-:Y:S02]  /*11e0*/  ULOP3.LUT UR4, UR4, 0xfffffffe, URZ, 0xc0, !UPT ;  /* 0xfffffffe04047892 */ /* 0x000fe4000f8ec0ff */
[----:B------:R-:W-:Y:S02]  /*11f0*/  USEL UR6, URZ, 0x1, !UP0 ;  /* 0x00000001ff067887 */ /* 0x000fe4000c000000 */
[----:B------:R-:W-:Y:S02]  /*1200*/  USEL UR5, URZ, 0x2, !UP0 ;  /* 0x00000002ff057887 */ /* 0x000fe4000c000000 */
[----:B------:R-:W-:Y:S02]  /*1210*/  USHF.L.U32 UR4, UR7, UR4, URZ ;  /* 0x0000000407047299 */ /* 0x000fe400080006ff */
[----:B------:R-:W-:-:S04]  /*1220*/  UIADD3 UR5, UPT, UPT, UR6, UR5, URZ ;  /* 0x0000000506057290 */ /* 0x000fc8000fffe0ff */
[----:B------:R-:W-:Y:S02]  /*1230*/  IMAD.U32 R0, RZ, RZ, UR4 ;  /* 0x00000004ff007e24 */ /* 0x000fe4000f8e00ff */
[----:B------:R-:W-:-:S07]  /*1240*/  IMAD.U32 R2, RZ, RZ, UR5 ;  /* 0x00000005ff027e24 */ /* 0x000fce000f8e00ff */
.L_x_17:
[----:B------:R-:W1:Y:S01]  /*1250*/  S2UR UR46, SR_CTAID.Z ;  /* 0x00000000002e79c3 */ /* 0x000e620000002700 */
[----:B------:R-:W-:Y:S01]  /*1260*/  UISETP.GE.AND UP0, UPT, UR19, 0x1, UPT ;  /* 0x000000011300788c */ /* 0x000fe2000bf06270 */
[----:B------:R-:W-:-:S08]  /*1270*/  UMOV UR44, UR21 ;  /* 0x00000015002c7c82 */ /* 0x000fd00008000000 */
[----:B------:R-:W-:Y:S05]  /*1280*/  BRA.U !UP0, `(.L_x_18) ;  /* 0x0000000108d47547 */ /* 0x000fea000b800000 */
[----:B------:R-:W2:Y:S01]  /*1290*/  LDCU.128 UR12, c[0x0][0xb10] ;  /* 0x00016200ff0c77ac */ /* 0x000ea20008000c00 */
[----:B------:R-:W3:Y:S01]  /*12a0*/  LDCU UR22, c[0x0][0xb0c] ;  /* 0x00016180ff1677ac */ /* 0x000ee20008000800 */
[----:B------:R-:W4:Y:S01]  /*12b0*/  LDCU UR6, c[0x0][0x370] ;  /* 0x00006e00ff0677ac */ /* 0x000f220008000800 */
[----:B------:R-:W1:Y:S01]  /*12c0*/  LDCU UR7, c[0x0][0x374] ;  /* 0x00006e80ff0777ac */ /* 0x000e620008000800 */
[----:B------:R-:W1:Y:S01]  /*12d0*/  LDCU UR23, c[0x0][0xb20] ;  /* 0x00016400ff1777ac */ /* 0x000e620008000800 */
[----:B--2---:R-:W-:Y:S02]  /*12e0*/  UIMAD.WIDE.U32 UR4, UR21, UR12, URZ ;  /* 0x0000000c150472a5 */ /* 0x004fe4000f8e00ff */
[----:B---3--:R-:W-:Y:S01]  /*12f0*/  UISETP.NE.AND UP0, UPT, UR22, 0x1, UPT ;  /* 0x000000011600788c */ /* 0x008fe2000bf05270 */
[----:B------:R-:W2:Y:S01]  /*1300*/  LDCU.64 UR8, c[0x0][0xb28] ;  /* 0x00016500ff0877ac */ /* 0x000ea20008000a00 */
[----:B----4-:R-:W-:-:S03]  /*1310*/  UIMAD.WIDE.U32 UR10, UR6, UR12, URZ ;  /* 0x0000000c060a72a5 */ /* 0x010fc6000f8e00ff */
[----:B------:R-:W-:Y:S01]  /*1320*/  UMOV UR4, UR5 ;  /* 0x0000000500047c82 */ /* 0x000fe20008000000 */
[----:B------:R-:W-:Y:S02]  /*1330*/  UISETP.NE.AND UP2, UPT, UR19, 0x1, UPT ;  /* 0x000000011300788c */ /* 0x000fe4000bf45270 */
[----:B------:R-:W-:Y:S01]  /*1340*/  USHF.R.U32.HI UR4, URZ, UR13, UR4 ;  /* 0x0000000dff047299 */ /* 0x000fe20008011604 */
[----:B------:R-:W-:Y:S01]  /*1350*/  UMOV UR10, UR11 ;  /* 0x0000000b000a7c82 */ /* 0x000fe20008000000 */
[----:B------:R-:W-:Y:S02]  /*1360*/  UIMAD.WIDE.U32 UR16, UR20, UR15, URZ ;  /* 0x0000000f141072a5 */ /* 0x000fe4000f8e00ff */
[----:B------:R-:W-:Y:S02]  /*1370*/  USEL UR5, UR21, UR4, !UP0 ;  /* 0x0000000415057287 */ /* 0x000fe4000c000000 */
[----:B------:R-:W-:Y:S02]  /*1380*/  @UP0 USHF.R.U32.HI UR6, URZ, UR13, UR10 ;  /* 0x0000000dff060299 */ /* 0x000fe4000801160a */
[----:B------:R-:W-:-:S02]  /*1390*/  UISETP.NE.AND UP0, UPT, UR14, 0x1, UPT ;  /* 0x000000010e00788c */ /* 0x000fc4000bf05270 */
[----:B-1----:R-:W-:Y:S02]  /*13a0*/  UIMAD.WIDE.U32 UR10, UR7, UR15, URZ ;  /* 0x0000000f070a72a5 */ /* 0x002fe4000f8e00ff */
[----:B--2---:R-:W-:Y:S01]  /*13b0*/  UIMAD.WIDE.U32 UR12, UR6, UR8, URZ ;  /* 0x00000008060c72a5 */ /* 0x004fe2000f8e00ff */
[----:B------:R-:W-:Y:S01]  /*13c0*/  UMOV UR4, UR17 ;  /* 0x0000001100047c82 */ /* 0x000fe20008000000 */
[----:B------:R-:W-:-:S03]  /*13d0*/  UIADD3 UR44, UPT, UPT, -UR5, URZ, URZ ;  /* 0x000000ff052c7290 */ /* 0x000fc6000fffe1ff */
[----:B------:R-:W-:Y:S01]  /*13e0*/  UMOV UR10, UR11 ;  /* 0x0000000b000a7c82 */ /* 0x000fe20008000000 */
[----:B------:R-:W-:Y:S02]  /*13f0*/  USHF.R.U32.HI UR4, URZ, UR23, UR4 ;  /* 0x00000017ff047299 */ /* 0x000fe40008011604 */
[----:B------:R-:W-:Y:S01]  /*1400*/  @UP0 USHF.R.U32.HI UR7, URZ, UR23, UR10 ;  /* 0x00000017ff070299 */ /* 0x000fe2000801160a */
[----:B------:R-:W-:Y:S01]  /*1410*/  UMOV UR12, UR13 ;  /* 0x0000000d000c7c82 */ /* 0x000fe20008000000 */
[----:B------:R-:W-:Y:S02]  /*1420*/  USEL UR4, UR20, UR4, !UP0 ;  /* 0x0000000414047287 */ /* 0x000fe4000c000000 */
[----:B------:R-:W-:Y:S02]  /*1430*/  UIMAD.WIDE.U32 UR10, UR7, UR8, URZ ;  /* 0x00000008070a72a5 */ /* 0x000fe4000f8e00ff */
[----:B------:R-:W-:Y:S02]  /*1440*/  @UP2 USHF.R.U32.HI UR6, URZ, UR9, UR12 ;  /* 0x00000009ff062299 */ /* 0x000fe4000801160c */
[----:B------:R-:W-:-:S02]  /*1450*/  UIMAD.WIDE.U32 UR12, UR4, UR8, URZ ;  /* 0x00000008040c72a5 */ /* 0x000fc4000f8e00ff */
[----:B------:R-:W-:Y:S01]  /*1460*/  UIMAD UR44, UR22, UR44, UR21 ;  /* 0x0000002c162c72a4 */ /* 0x000fe2000f8e0215 */
[----:B------:R-:W-:Y:S02]  /*1470*/  UMOV UR10, UR11 ;  /* 0x0000000b000a7c82 */ /* 0x000fe40008000000 */
[----:B------:R-:W-:Y:S02]  /*1480*/  @UP2 USHF.R.U32.HI UR7, URZ, UR9, UR10 ;  /* 0x00000009ff072299 */ /* 0x000fe4000801160a */
[----:B------:R-:W-:Y:S02]  /*1490*/  UIMAD UR10, UR6, UR19, URZ ;  /* 0x00000013060a72a4 */ /* 0x000fe4000f8e02ff */
[----:B------:R-:W-:-:S04]  /*14a0*/  UIMAD UR7, UR7, UR19, URZ ;  /* 0x00000013070772a4 */ /* 0x000fc8000f8e02ff */
[----:B------:R-:W-:-:S03]  /*14b0*/  UISETP.GE.AND UP0, UPT, UR4, UR7, UPT ;  /* 0x000000070400728c */ /* 0x000fc6000bf06270 */
[----:B------:R-:W-:Y:S01]  /*14c0*/  UMOV UR7, UR13 ;  /* 0x0000000d00077c82 */ /* 0x000fe20008000000 */
[----:B------:R-:W-:Y:S02]  /*14d0*/  UISETP.GE.OR UP0, UPT, UR5, UR10, UP0 ;  /* 0x0000000a0500728c */ /* 0x000fe40008706670 */
[----:B------:R-:W-:Y:S02]  /*14e0*/  UIMAD.WIDE.U32 UR10, UR5, UR8, URZ ;  /* 0x00000008050a72a5 */ /* 0x000fe4000f8e00ff */
[----:B------:R-:W-:Y:S02]  /*14f0*/  USHF.R.U32.HI UR7, URZ, UR9, UR7 ;  /* 0x00000009ff077299 */ /* 0x000fe40008011607 */
[----:B------:R-:W-:Y:S02]  /*1500*/  UIADD3 UR10, UPT, UPT, -UR4, URZ, URZ ;  /* 0x000000ff040a7290 */ /* 0x000fe4000fffe1ff */
[----:B------:R-:W-:Y:S02]  /*1510*/  USEL UR7, UR4, UR7, !UP2 ;  /* 0x0000000704077287 */ /* 0x000fe4000d000000 */
[----:B------:R-:W-:Y:S01]  /*1520*/  UIMAD UR10, UR14, UR10, UR20 ;  /* 0x0000000a0e0a72a4 */ /* 0x000fe2000f8e0214 */
[----:B------:R-:W-:-:S02]  /*1530*/  @!UP0 UMOV UR8, UR11 ;  /* 0x0000000b00088c82 */ /* 0x000fc40008000000 */
[----:B------:R-:W-:Y:S02]  /*1540*/  @!UP0 USHF.R.U32.HI UR8, URZ, UR9, UR8 ;  /* 0x00000009ff088299 */ /* 0x000fe40008011608 */
[----:B------:R-:W-:Y:S02]  /*1550*/  UIADD3 UR9, UPT, UPT, -UR7, URZ, URZ ;  /* 0x000000ff07097290 */ /* 0x000fe4000fffe1ff */
[----:B------:R-:W-:Y:S02]  /*1560*/  @!UP0 USEL UR8, UR5, UR8, !UP2 ;  /* 0x0000000805088287 */ /* 0x000fe4000d000000 */
[----:B------:R-:W-:Y:S02]  /*1570*/  UIMAD UR9, UR19, UR9, UR4 ;  /* 0x00000009130972a4 */ /* 0x000fe4000f8e0204 */
[----:B------:R-:W-:Y:S02]  /*1580*/  @!UP0 UIADD3 UR7, UPT, UPT, UR7, -UR8, URZ ;  /* 0x8000000807078290 */ /* 0x000fe4000fffe0ff */
[----:B------:R-:W-:-:S02]  /*1590*/  @!UP0 UIMAD UR6, UR9, UR6, UR8 ;  /* 0x00000006090682a4 */ /* 0x000fc4000f8e0208 */
[----:B------:R-:W-:-:S04]  /*15a0*/  @!UP0 UIMAD UR4, UR7, UR19, UR5 ;  /* 0x00000013070482a4 */ /* 0x000fc8000f8e0205 */
[----:B------:R-:W-:Y:S01]  /*15b0*/  UIMAD UR20, UR4, UR14, UR10 ;  /* 0x0000000e041472a4 */ /* 0x000fe2000f8e020a */
[----:B------:R-:W-:Y:S02]  /*15c0*/  @!UP0 UMOV UR5, UR6 ;  /* 0x0000000600058c82 */ /* 0x000fe40008000000 */
[----:B------:R-:W-:-:S12]  /*15d0*/  UIMAD UR44, UR5, UR22, UR44 ;  /* 0x00000016052c72a4 */ /* 0x000fd8000f8e022c */
.L_x_18:
[----:B------:R-:W-:-:S09]  /*15e0*/  UISETP.NE.AND UP0, UPT, UR24, 0x1, UPT ;  /* 0x000000011800788c */ /* 0x000fd2000bf05270 */
[----:B------:R-:W-:Y:S05]  /*15f0*/  BRA.U UP0, `(.L_x_19) ;  /* 0x0000000100407547 */ /* 0x000fea000b800000 */
[----:B------:R-:W2:Y:S01]  /*1600*/  LDCU.128 UR8, c[0x0][0xb10] ;  /* 0x00016200ff0877ac */ /* 0x000ea20008000c00 */
[----:B------:R-:W3:Y:S01]  /*1610*/  LDCU UR12, c[0x0][0xb0c] ;  /* 0x00016180ff0c77ac */ /* 0x000ee20008000800 */
[----:B------:R-:W4:Y:S01]  /*1620*/  LDCU UR13, c[0x0][0xb20] ;  /* 0x00016400ff0d77ac */ /* 0x000f220008000800 */
[----:B--2---:R-:W-:Y:S02]  /*1630*/  UIMAD.WIDE.U32 UR4, UR44, UR8, URZ ;  /* 0x000000082c0472a5 */ /* 0x004fe4000f8e00ff */
[----:B------:R-:W-:Y:S02]  /*1640*/  UIMAD.WIDE.U32 UR6, UR20, UR11, URZ ;  /* 0x0000000b140672a5 */ /* 0x000fe4000f8e00ff */
[----:B---3--:R-:W-:Y:S02]  /*1650*/  UISETP.NE.AND UP0, UPT, UR12, 0x1, UPT ;  /* 0x000000010c00788c */ /* 0x008fe4000bf05270 */
[----:B------:R-:W-:-:S03]  /*1660*/  USHF.R.U32.HI UR5, URZ, UR9, UR5 ;  /* 0x00000009ff057299 */ /* 0x000fc60008011605 */
[----:B------:R-:W-:Y:S01]  /*1670*/  UMOV UR4, UR7 ;  /* 0x0000000700047c82 */ /* 0x000fe20008000000 */
[----:B------:R-:W-:Y:S02]  /*1680*/  USEL UR5, UR44, UR5, !UP0 ;  /* 0x000000052c057287 */ /* 0x000fe4000c000000 */
[----:B------:R-:W-:Y:S02]  /*1690*/  UISETP.NE.AND UP0, UPT, UR10, 0x1, UPT ;  /* 0x000000010a00788c */ /* 0x000fe4000bf05270 */
[----:B----4-:R-:W-:-:S04]  /*16a0*/  USHF.R.U32.HI UR4, URZ, UR13, UR4 ;  /* 0x0000000dff047299 */ /* 0x010fc80008011604 */
[----:B------:R-:W-:-:S04]  /*16b0*/  USEL UR4, UR20, UR4, !UP0 ;  /* 0x0000000414047287 */ /* 0x000fc8000c000000 */
[----:B------:R-:W-:Y:S02]  /*16c0*/  UIADD3 UR6, UPT, UPT, -UR4, UR5, URZ ;  /* 0x0000000504067290 */ /* 0x000fe4000fffe1ff */
[----:B------:R-:W-:Y:S02]  /*16d0*/  UIADD3 UR4, UPT, UPT, UR4, -UR5, URZ ;  /* 0x8000000504047290 */ /* 0x000fe4000fffe0ff */
[----:B------:R-:W-:Y:S02]  /*16e0*/  UIMAD UR20, UR6, UR10, UR20 ;  /* 0x0000000a061472a4 */ /* 0x000fe4000f8e0214 */
[----:B------:R-:W-:-:S12]  /*16f0*/  UIMAD UR44, UR4, UR12, UR44 ;  /* 0x0000000c042c72a4 */ /* 0x000fd8000f8e022c */
.L_x_19:
[----:B------:R-:W-:Y:S05]  /*1700*/  BRA.U !UP6, `(.L_x_20) ;  /* 0x000000010e0c7547 */ /* 0x000fea000b800000 */
[----:B------:R-:W-:Y:S01]  /*1710*/  UCGABAR_WAIT ;  /* 0x0000000000007dc7 */ /* 0x000fe20008000000 */
[----:B------:R-:W-:Y:S01]  /*1720*/  CCTL.IVALL ;  /* 0x00000000ff00798f */ /* 0x000fe20002000000 */
[----:B------:R-:W-:Y:S05]  /*1730*/  BRA `(.L_x_21) ;  /* 0x0000000000047947 */ /* 0x000fea0003800000 */
.L_x_20:
[----:B------:R-:W-:Y:S06]  /*1740*/  BAR.SYNC.DEFER_BLOCKING 0x0 ;  /* 0x0000000000007b1d */ /* 0x000fec0000010000 */
.L_x_21:
[----:B------:R-:W-:Y:S05]  /*1750*/  BRA.U UP5, `(.L_x_22) ;  /* 0x0000001d05ec7547 */ /* 0x000fea000b800000 */
[----:B------:R-:W2:Y:S01]  /*1760*/  LDCU UR5, c[0x0][0x388] ;  /* 0x00007100ff0577ac */ /* 0x000ea20008000800 */
[----:B------:R-:W-:Y:S01]  /*1770*/  PLOP3.LUT P1, PT, PT, PT, UP3, 0x80, 0x8 ;  /* 0x000000000008781c */ /* 0x000fe20003f2f038 */
[----:B------:R-:W-:Y:S01]  /*1780*/  IMAD.MOV.U32 R2, RZ, RZ, RZ ;  /* 0x000000ffff027224 */ /* 0x000fe200078e00ff */
[----:B------:R-:W-:Y:S01]  /*1790*/  ISETP.EQ.OR P2, PT, R3, RZ, P3 ;  /* 0x000000ff0300720c */ /* 0x000fe20001f42670 */
[----:B------:R-:W3:Y:S01]  /*17a0*/  LDCU UR6, c[0x0][0x38c] ;  /* 0x00007180ff0677ac */ /* 0x000ee20008000800 */
[----:B------:R-:W-:Y:S01]  /*17b0*/  PLOP3.LUT P1, PT, P1, PT, PT, 0x8, 0x80 ;  /* 0x000000000080781c */ /* 0x000fe20000f2e170 */
[----:B------:R-:W4:Y:S01]  /*17c0*/  LDCU UR48, c[0x0][0x390] ;  /* 0x00007200ff3077ac */ /* 0x000f220008000800 */
[----:B------:R-:W-:Y:S01]  /*17d0*/  UISETP.NE.AND UP1, UPT, UR18, URZ, UPT ;  /* 0x000000ff1200728c */ /* 0x000fe2000bf25270 */
[----:B------:R-:W1:Y:S01]  /*17e0*/  LDCU UR47, c[0x0][0x370] ;  /* 0x00006e00ff2f77ac */ /* 0x000e620008000800 */
[----:B--2---:R-:W-:Y:S01]  /*17f0*/  UIADD3 UR5, UPT, UPT, UR5, 0x3f, URZ ;  /* 0x0000003f05057890 */ /* 0x004fe2000fffe0ff */
[----:B------:R-:W2:Y:S03]  /*1800*/  LDCU.64 UR36, c[0x0][0x348] ;  /* 0x00006900ff2477ac */ /* 0x000ea60008000a00 */
[----:B------:R-:W-:-:S02]  /*1810*/  USHF.R.S32.HI UR4, URZ, 0x1f, UR5 ;  /* 0x0000001fff047899 */ /* 0x000fc40008011405 */
[----:B------:R-:W-:Y:S02]  /*1820*/  USHF.L.U32 UR51, UR21, 0x6, URZ ;  /* 0x0000000615337899 */ /* 0x000fe400080006ff */
[----:B------:R-:W-:Y:S02]  /*1830*/  ULEA.HI UR4, UR4, UR5, URZ, 0x6 ;  /* 0x0000000504047291 */ /* 0x000fe4000f8f30ff */
[----:B------:R-:W-:Y:S02]  /*1840*/  USHF.L.U32 UR5, UR21, 0x5, URZ ;  /* 0x0000000515057899 */ /* 0x000fe400080006ff */
[----:B------:R-:W-:Y:S02]  /*1850*/  USHF.R.S32.HI UR4, URZ, 0x6, UR4 ;  /* 0x00000006ff047899 */ /* 0x000fe40008011404 */
[----:B------:R-:W-:Y:S02]  /*1860*/  ULOP3.LUT UR50, UR5, 0x20, URZ, 0xc0, !UPT ;  /* 0x0000002005327892 */ /* 0x000fe4000f8ec0ff */
[----:B---3--:R-:W-:Y:S01]  /*1870*/  UIMAD UR4, UR4, UR6, URZ ;  /* 0x00000006040472a4 */ /* 0x008fe2000f8e02ff */
[----:B-1----:R-:W1:Y:S03]  /*1880*/  LDCU UR46, c[0x0][0x374] ;  /* 0x00006e80ff2e77ac */ /* 0x002e660008000800 */
[----:B----4-:R-:W-:-:S02]  /*1890*/  UIMAD UR48, UR4, UR48, URZ ;  /* 0x00000030043072a4 */ /* 0x010fc4000f8e02ff */
[----:B------:R-:W-:Y:S02]  /*18a0*/  USEL UR33, UR53, 0x2, UP1 ;  /* 0x0000000235217887 */ /* 0x000fe40008800000 */
[----:B------:R-:W-:Y:S02]  /*18b0*/  UISETP.NE.AND UP2, UPT, UR48, URZ, UPT ;  /* 0x000000ff3000728c */ /* 0x000fe4000bf45270 */
[----:B------:R-:W-:Y:S01]  /*18c0*/  UISETP.LT.U32.AND UP0, UPT, UR48, 0x11, UPT ;  /* 0x000000113000788c */ /* 0x000fe2000bf01070 */
[----:B------:R-:W-:Y:S01]  /*18d0*/  UMOV UR23, 0x1 ;  /* 0x0000000100177882 */ /* 0x000fe20000000000 */
[----:B------:R-:W-:Y:S02]  /*18e0*/  UMOV UR26, URZ ;  /* 0x000000ff001a7c82 */ /* 0x000fe40008000000 */
[----:B------:R-:W-:Y:S01]  /*18f0*/  USEL UR4, UR48, 0x11, UP0 ;  /* 0x0000001130047887 */ /* 0x000fe20008000000 */
[----:B------:R-:W-:Y:S01]  /*1900*/  UMOV UR27, URZ ;  /* 0x000000ff001b7c82 */ /* 0x000fe20008000000 */
[----:B------:R-:W-:-:S02]  /*1910*/  UMOV UR34, URZ ;  /* 0x000000ff00227c82 */ /* 0x000fc40008000000 */
[----:B------:R-:W-:Y:S02]  /*1920*/  UIADD3 UR5, UPT, UPT, UR4, -0x1, URZ ;  /* 0xffffffff04057890 */ /* 0x000fe4000fffe0ff */
[----:B------:R-:W-:Y:S02]  /*1930*/  @!UP2 UIADD3 UR5, UPT, UPT, UR4, URZ, URZ ;  /* 0x000000ff0405a290 */ /* 0x000fe4000fffe0ff */
[----:B------:R-:W-:Y:S02]  /*1940*/  UIADD3 UR45, UPT, UPT, UR48, -UR4, URZ ;  /* 0x80000004302d7290 */ /* 0x000fe4000fffe0ff */
[----:B-12---:R-:W-:-:S12]  /*1950*/  UIADD3 UR49, UPT, UPT, UR5, 0x1, URZ ;  /* 0x0000000105317890 */ /* 0x006fd8000fffe0ff */
.L_x_40:
[----:B------:R-:W1:Y:S01]  /*1960*/  S2UR UR25, SR_CgaCtaId ;  /* 0x00000000001979c3 */ /* 0x000e620000008800 */
[----:B------:R-:W-:Y:S01]  /*1970*/  UMOV UR4, 0x400 ;  /* 0x0000040000047882 */ /* 0x000fe20000000000 */
[----:B------:R-:W-:Y:S01]  /*1980*/  MOV R0, UR23 ;  /* 0x0000001700007c02 */ /* 0x000fe20008000f00 */
[----:B------:R-:W-:Y:S02]  /*1990*/  UISETP.NE.AND UP0, UPT, UR48, URZ, UPT ;  /* 0x000000ff3000728c */ /* 0x000fe4000bf05270 */
[----:B------:R-:W-:Y:S01]  /*19a0*/  ULEA UR19, UR20, UR50, 0x6 ;  /* 0x0000003214137291 */ /* 0x000fe2000f8e30ff */
[----:B------:R-:W-:Y:S01]  /*19b0*/  SHF.L.U32 R0, R0, 0x1f, RZ ;  /* 0x0000001f00007819 */ /* 0x000fe200000006ff */
[----:B------:R-:W-:Y:S01]  /*19c0*/  UMOV UR24, URZ ;  /* 0x000000ff00187c82 */ /* 0x000fe20008000000 */
[----:B------:R-:W-:Y:S01]  /*19d0*/  UMOV UR21, URZ ;  /* 0x000000ff00157c82 */ /* 0x000fe20008000000 */
[----:B------:R-:W-:Y:S01]  /*19e0*/  UMOV UR20, URZ ;  /* 0x000000ff00147c82 */ /* 0x000fe20008000000 */
[----:B-1----:R-:W-:-:S04]  /*19f0*/  ULEA UR25, UR25, UR4, 0x18 ;  /* 0x0000000419197291 */ /* 0x002fc8000f8ec0ff */
[----:B------:R-:W-:-:S09]  /*1a00*/  ULEA UR4, UR26, UR25, 0x3 ;  /* 0x000000191a047291 */ /* 0x000fd2000f8e18ff */
[----:B------:R1:W2:Y:S01]  /*1a10*/  SYNCS.PHASECHK.TRANS64.TRYWAIT P0, [UR4+0x88], R0 ;  /* 0x00008800ff0075a7 */ /* 0x0002a20008001104 */
[----:B------:R-:W-:-:S04]  /*1a20*/  ULEA.HI UR4, UR44, UR44, URZ, 0x1 ;  /* 0x0000002c2c047291 */ /* 0x000fc8000f8f08ff */
[----:B------:R-:W-:-:S04]  /*1a30*/  USHF.L.U32 UR4, UR4, 0x6, URZ ;  /* 0x0000000604047899 */ /* 0x000fc800080006ff */
[----:B------:R-:W-:-:S04]  /*1a40*/  ULOP3.LUT UR4, UR4, 0xffffff80, URZ, 0xc0, !UPT ;  /* 0xffffff8004047892 */ /* 0x000fc8000f8ec0ff */
[----:B------:R-:W-:Y:S01]  /*1a50*/  ULOP3.LUT UR35, UR4, 0x40, UR51, 0xf8, !UPT ;  /* 0x0000004004237892 */ /* 0x000fe2000f8ef833 */
[----:B------:R-:W-:Y:S11]  /*1a60*/  BRA.U !UP0, `(.L_x_23) ;  /* 0x0000000508607547 */ /* 0x000ff6000b800000 */
[----:B------:R-:W3:Y:S01]  /*1a70*/  LDCU.128 UR8, c[0x0][0x480] ;  /* 0x00009000ff0877ac */ /* 0x000ee20008000c00 */
[----:B------:R-:W4:Y:S01]  /*1a80*/  LDCU.64 UR12, c[0x0][0x490] ;  /* 0x00009200ff0c77ac */ /* 0x000f220008000a00 */
[----:B------:R-:W1:Y:S01]  /*1a90*/  LDCU.64 UR20, c[0x0][0x4b0] ;  /* 0x00009600ff1477ac */ /* 0x000e620008000a00 */
[----:B------:R-:W1:Y:S01]  /*1aa0*/  LDCU.64 UR16, c[0x0][0x4d0] ;  /* 0x00009a00ff1077ac */ /* 0x000e620008000a00 */
[----:B------:R-:W1:Y:S01]  /*1ab0*/  LDCU UR43, c[0x0][0x390] ;  /* 0x00007200ff2b77ac */ /* 0x000e620008000800 */
[----:B---3--:R-:W-:Y:S02]  /*1ac0*/  UIMAD.WIDE.U32 UR4, UR35, UR9, URZ ;  /* 0x00000009230472a5 */ /* 0x008fe4000f8e00ff */
[----:B------:R-:W-:Y:S01]  /*1ad0*/  UISETP.NE.AND UP0, UPT, UR8, 0x1, UPT ;  /* 0x000000010800788c */ /* 0x000fe2000bf05270 */
[----:B------:R-:W3:Y:S04]  /*1ae0*/  LDCU UR44, c[0x0][0x38c] ;  /* 0x00007180ff2c77ac */ /* 0x000ee80008000800 */
[----:B------:R-:W-:Y:S01]  /*1af0*/  UMOV UR4, UR5 ;  /* 0x0000000500047c82 */ /* 0x000fe20008000000 */
[----:B------:R-:W1:Y:S01]  /*1b00*/  LDCU.64 UR14, c[0x0][0x4b8] ;  /* 0x00009700ff0e77ac */ /* 0x000e620008000a00 */
[----:B------:R-:W-:-:S02]  /*1b10*/  USHF.R.U32.HI UR6, URZ, UR10, UR4 ;  /* 0x0000000aff067299 */ /* 0x000fc40008011604 */
[----:B------:R-:W-:Y:S02]  /*1b20*/  UIADD3 UR34, UPT, UPT, UR49, UR27, URZ ;  /* 0x0000001b31227290 */ /* 0x000fe4000fffe0ff */
[----:B------:R-:W-:Y:S02]  /*1b30*/  USEL UR6, UR35, UR6, !UP0 ;  /* 0x0000000623067287 */ /* 0x000fe4000c000000 */
[----:B------:R-:W-:Y:S02]  /*1b40*/  UISETP.NE.AND UP0, UPT, UR11, 0x1, UPT ;  /* 0x000000010b00788c */ /* 0x000fe4000bf05270 */
[----:B----4-:R-:W-:Y:S02]  /*1b50*/  UIMAD.WIDE.U32 UR4, UR6, UR12, URZ ;  /* 0x0000000c060472a5 */ /* 0x010fe4000f8e00ff */
[----:B------:R-:W-:Y:S01]  /*1b60*/  UIADD3 UR7, UPT, UPT, -UR6, URZ, URZ ;  /* 0x000000ff06077290 */ /* 0x000fe2000fffe1ff */
[----:B------:R-:W-:-:S03]  /*1b70*/  UMOV UR24, URZ ;  /* 0x000000ff00187c82 */ /* 0x000fc60008000000 */
[----:B------:R-:W-:Y:S01]  /*1b80*/  UIMAD UR7, UR8, UR7, UR35 ;  /* 0x00000007080772a4 */ /* 0x000fe2000f8e0223 */
[----:B------:R-:W-:Y:S02]  /*1b90*/  UMOV UR4, UR5 ;  /* 0x0000000500047c82 */ /* 0x000fe40008000000 */
[----:B------:R-:W-:Y:S02]  /*1ba0*/  USHF.R.U32.HI UR13, URZ, UR13, UR4 ;  /* 0x0000000dff0d7299 */ /* 0x000fe40008011604 */
[----:B------:R-:W4:Y:S02]  /*1bb0*/  LDCU.64 UR4, c[0x0][0x4d8] ;  /* 0x00009b00ff0477ac */ /* 0x000f240008000a00 */
[----:B------:R-:W-:-:S04]  /*1bc0*/  USEL UR13, UR6, UR13, !UP0 ;  /* 0x0000000d060d7287 */ /* 0x000fc8000c000000 */
[----:B------:R-:W-:-:S04]  /*1bd0*/  UIADD3 UR12, UPT, UPT, -UR13, URZ, URZ ;  /* 0x000000ff0d0c7290 */ /* 0x000fc8000fffe1ff */
[----:B------:R-:W-:Y:S02]  /*1be0*/  UIMAD UR12, UR11, UR12, UR6 ;  /* 0x0000000c0b0c72a4 */ /* 0x000fe4000f8e0206 */
[----:B-1----:R-:W-:Y:S02]  /*1bf0*/  UIMAD UR11, UR7, UR20, UR16 ;  /* 0x00000014070b72a4 */ /* 0x002fe4000f8e0210 */
[----:B------:R-:W-:Y:S01]  /*1c00*/  UIMAD UR12, UR12, UR21, UR17 ;  /* 0x000000150c0c72a4 */ /* 0x000fe2000f8e0211 */
[----:B------:R-:W-:Y:S01]  /*1c10*/  UMOV UR6, UR26 ;  /* 0x0000001a00067c82 */ /* 0x000fe20008000000 */
[----:B------:R-:W-:Y:S01]  /*1c20*/  UMOV UR20, URZ ;  /* 0x000000ff00147c82 */ /* 0x000fe20008000000 */
[----:B---3--:R-:W-:-:S09]  /*1c30*/  UMOV UR21, URZ ;  /* 0x000000ff00157c82 */ /* 0x008fd20008000000 */
.L_x_29:
[----:B------:R-:W-:Y:S01]  /*1c40*/  @!P3 MOV R3, 0x6000 ;  /* 0x000060000003b802 */ /* 0x000fe20000000f00 */
[----:B------:R-:W-:Y:S01]  /*1c50*/  ULEA UR9, UR6, UR25, 0x3 ;  /* 0x0000001906097291 */ /* 0x000fe2000f8e18ff */
[----:B-12---:R-:W-:Y:S11]  /*1c60*/  @P0 BRA `(.L_x_24) ;  /* 0x0000000000100947 */ /* 0x006ff60003800000 */
[----:B------:R-:W-:Y:S04]  /*1c70*/  MOV R4, UR23 ;  /* 0x0000001700047c02 */ /* 0x000fe80008000f00 */
[----:B------:R-:W-:Y:S04]  /*1c80*/  SHF.L.U32 R4, R4, 0x1f, RZ ;  /* 0x0000001f04047819 */ /* 0x000fe800000006ff */
[----:B------:R-:W1:Y:S02]  /*1c90*/  SYNCS.PHASECHK.TRANS64.TRYWAIT P0, [UR9+0x88], R4 ;  /* 0x00008804ff0075a7 */ /* 0x000e640008001109 */
[----:B-1----:R-:W-:Y:S05]  /*1ca0*/  @!P0 BRA `(.L_x_25) ;  /* 0x0000006800c48947 */ /* 0x002fea0003800000 */
.L_x_24:
[----:B------:R2:W-:Y:S01]  /*1cb0*/  @!P3 SYNCS.ARRIVE.TRANS64 RZ, [UR9], R3 ;  /* 0x00000003ffffb9a7 */ /* 0x0005e20008000009 */
[----:B------:R-:W-:Y:S04]  /*1cc0*/  ULOP3.LUT UR7, UR33, 0x2, URZ, 0xfc, !UPT ;  /* 0x0000000221077892 */ /* 0x000fe8000f8efcff */
[----:B------:R-:W-:Y:S09]  /*1cd0*/  UISETP.NE.AND UP0, UPT, UR7, 0x2, UPT ;  /* 0x000000020700788c */ /* 0x000ff2000bf05270 */
[----:B------:R-:W-:Y:S05]  /*1ce0*/  BRA.U UP0, `(.L_x_26) ;  /* 0x0000000100047547 */ /* 0x000fea000b800000 */
[----:B----4-:R-:W-:Y:S05]  /*1cf0*/  BPT.TRAP 0x1 ;  /* 0x000000040000795c */ /* 0x010fea0000300000 */
.L_x_26:
[----:B------:R-:W-:Y:S04]  /*1d00*/  BSSY.RECONVERGENT B0, `(.L_x_27) ;  /* 0x0000003000007945 */ /* 0x000fe80003800200 */
[----:B------:R-:W-:Y:S05]  /*1d10*/  @P2 BRA `(.L_x_28) ;  /* 0x0000000000042947 */ /* 0x000fea0003800000 */
[----:B----4-:R-:W-:Y:S05]  /*1d20*/  BPT.TRAP 0x1 ;  /* 0x000000040000795c */ /* 0x010fea0000300000 */
.L_x_28:
[----:B----4-:R-:W-:Y:S05]  /*1d30*/  BSYNC.RECONVERGENT B0 ;  /* 0x0000000000007941 */ /* 0x010fea0003800200 */
.L_x_27:
[----:B------:R-:W-:Y:S02]  /*1d40*/  UIADD3 UR7, UPT, UPT, UR6, 0x1, URZ ;  /* 0x0000000106077890 */ /* 0x000fe4000fffe0ff */
[----:B------:R-:W-:Y:S02]  /*1d50*/  ULEA UR16, UR6, UR25, 0xc ;  /* 0x0000001906107291 */ /* 0x000fe4000f8e60ff */
[----:B------:R-:W-:Y:S02]  /*1d60*/  UISETP.NE.AND UP0, UPT, UR7, 0x11, UPT ;  /* 0x000000110700788c */ /* 0x000fe4000bf05270 */
[----:B------:R-:W-:Y:S02]  /*1d70*/  UIADD3 UR30, UP1, UPT, UR36, 0x80, URZ ;  /* 0x00000080241e7890 */ /* 0x000fe4000ff3e0ff */
[----:B------:R-:W-:Y:S02]  /*1d80*/  USEL UR8, URZ, 0x1, UP0 ;  /* 0x00000001ff087887 */ /* 0x000fe40008000000 */
[----:B------:R-:W-:Y:S02]  /*1d90*/  USEL UR26, UR7, URZ, UP0 ;  /* 0x000000ff071a7287 */ /* 0x000fe40008000000 */
[----:B------:R-:W-:Y:S02]  /*1da0*/  ULOP3.LUT UR23, UR23, UR8, URZ, 0x3c, !UPT ;  /* 0x0000000817177292 */ /* 0x000fe4000f8e3cff */
[----:B------:R-:W-:Y:S02]  /*1db0*/  ULEA UR7, UR26, UR25, 0x3 ;  /* 0x000000191a077291 */ /* 0x000fe4000f8e18ff */
[----:B------:R-:W-:Y:S02]  /*1dc0*/  ULEA UR8, UR6, UR25, 0xd ;  /* 0x0000001906087291 */ /* 0x000fe4000f8e68ff */
[----:B------:R-:W-:Y:S01]  /*1dd0*/  ULOP3.LUT UR9, UR9, 0xfefffff8, URZ, 0xc0, !UPT ;  /* 0xfefffff809097892 */ /* 0x000fe2000f8ec0ff */
[----:B-1----:R-:W-:Y:S01]  /*1de0*/  MOV R0, UR23 ;  /* 0x0000001700007c02 */ /* 0x002fe20008000f00 */
[----:B------:R-:W-:Y:S02]  /*1df0*/  USHF.L.U32 UR10, UR24, 0x6, URZ ;  /* 0x00000006180a7899 */ /* 0x000fe400080006ff */
[----:B------:R-:W-:Y:S01]  /*1e00*/  UIADD3.X UR31, UPT, UPT, URZ, UR37, URZ, UP1, !UPT ;  /* 0x00000025ff1f7290 */ /* 0x000fe20008ffe4ff */
[----:B------:R-:W-:Y:S01]  /*1e10*/  SHF.L.U32 R0, R0, 0x1f, RZ ;  /* 0x0000001f00007819 */ /* 0x000fe200000006ff */
[----:B------:R-:W-:Y:S02]  /*1e20*/  UIADD3 UR8, UPT, UPT, UR8, 0x3300, URZ ;  /* 0x0000330008087890 */ /* 0x000fe4000fffe0ff */
[----:B------:R-:W-:Y:S01]  /*1e30*/  UIADD3 UR28, UP0, UPT, UR36, 0x180, URZ ;  /* 0x00000180241c7890 */ /* 0x000fe2000ff1e0ff */
[----:B------:R3:W1:Y:S01]  /*1e40*/  SYNCS.PHASECHK.TRANS64.TRYWAIT P0, [UR7+0x88], R0 ;  /* 0x00008800ff0075a7 */ /* 0x0006620008001107 */
[----:B------:R-:W-:Y:S02]  /*1e50*/  UIMAD UR7, UR20, UR14, UR4 ;  /* 0x0000000e140772a4 */ /* 0x000fe4000f8e0204 */
[----:B------:R-:W-:Y:S02]  /*1e60*/  UIMAD UR6, UR21, UR15, UR5 ;  /* 0x0000000f150672a4 */ /* 0x000fe4000f8e0205 */
[----:B------:R-:W-:Y:S02]  /*1e70*/  UIADD3.X UR29, UPT, UPT, URZ, UR37, URZ, UP0, !UPT ;  /* 0x00000025ff1d7290 */ /* 0x000fe400087fe4ff */
[----:B------:R-:W-:Y:S02]  /*1e80*/  UPRMT UR6, UR7, 0x40, UR6 ;  /* 0x0000004007067896 */ /* 0x000fe40008000006 */
[----:B------:R-:W-:Y:S02]  /*1e90*/  UIADD3 UR16, UPT, UPT, UR16, 0x25300, URZ ;  /* 0x0002530010107890 */ /* 0x000fe4000fffe0ff */
[----:B------:R-:W-:Y:S02]  /*1ea0*/  UPRMT UR6, UR6, 0x5410, URZ ;  /* 0x0000541006067896 */ /* 0x000fe400080000ff */
[----:B------:R-:W-:Y:S02]  /*1eb0*/  UIADD3 UR32, UPT, UPT, UR20, 0x1, URZ ;  /* 0x0000000114207890 */ /* 0x000fe4000fffe0ff */
[----:B------:R-:W-:Y:S02]  /*1ec0*/  UIADD3 UR22, UPT, UPT, UR21, 0x1, URZ ;  /* 0x0000000115167890 */ /* 0x000fe4000fffe0ff */
[----:B------:R-:W-:Y:S02]  /*1ed0*/  UISETP.NE.AND UP2, UPT, UR32, UR44, UPT ;  /* 0x0000002c2000728c */ /* 0x000fe4000bf45270 */
[----:B------:R-:W-:Y:S02]  /*1ee0*/  UIADD3 UR27, UPT, UPT, UR27, 0x1, URZ ;  /* 0x000000011b1b7890 */ /* 0x000fe4000fffe0ff */
[----:B------:R-:W-:Y:S01]  /*1ef0*/  UIADD3 UR7, UPT, UPT, UR24, 0x1, URZ ;  /* 0x0000000118077890 */ /* 0x000fe2000fffe0ff */
[----:B------:R-:W-:Y:S01]  /*1f00*/  UMOV UR40, 0x0 ;  /* 0x0000000000287882 */ /* 0x000fe20000000000 */
[----:B------:R-:W-:Y:S01]  /*1f10*/  UMOV UR41, 0x10000000 ;  /* 0x1000000000297882 */ /* 0x000fe20000000000 */
[----:B------:R-:W-:Y:S01]  /*1f20*/  UMOV UR17, UR9 ;  /* 0x0000000900117c82 */ /* 0x000fe20008000000 */
[----:B------:R4:W-:Y:S01]  /*1f30*/  UTMALDG.4D.IM2COL.2CTA [UR8], [UR30], UR6, desc[UR40] ;  /* 0x000028081e0073b4 */ /* 0x0009e20008259006 */
[----:B------:R-:W-:Y:S02]  /*1f40*/  UMOV UR18, UR10 ;  /* 0x0000000a00127c82 */ /* 0x000fe40008000000 */
[----:B------:R-:W-:Y:S04]  /*1f50*/  @UP2 UIADD3 UR22, UPT, UPT, UR21, URZ, URZ ;  /* 0x000000ff15162290 */ /* 0x000fe8000fffe0ff */
[----:B------:R-:W-:Y:S01]  /*1f60*/  UISETP.NE.AND UP0, UPT, UR22, UR43, UPT ;  /* 0x0000002b1600728c */ /* 0x000fe2000bf05270 */
[----:B------:R2:W-:Y:S10]  /*1f70*/  UTMALDG.4D.2CTA [UR16], [UR28], desc[UR40] ;  /* 0x000028101c0075b4 */ /* 0x0005f40008219000 */
[----:B------:R-:W-:Y:S07]  /*1f80*/  @UP0 UIADD3 UR7, UPT, UPT, UR24, URZ, URZ ;  /* 0x000000ff18070290 */ /* 0x000fee000fffe0ff */
[----:B------:R-:W-:Y:S01]  /*1f90*/  UMOV UR24, UR7 ;  /* 0x0000000700187c82 */ /* 0x000fe20008000000 */
[----:B----4-:R-:W-:Y:S01]  /*1fa0*/  UMOV UR6, UR26 ;  /* 0x0000001a00067c82 */ /* 0x010fe20008000000 */
[----:B--2---:R-:W-:Y:S02]  /*1fb0*/  USEL UR21, UR22, URZ, UP0 ;  /* 0x000000ff16157287 */ /* 0x004fe40008000000 */
[----:B------:R-:W-:Y:S02]  /*1fc0*/  UISETP.NE.AND UP0, UPT, UR27, UR34, UPT ;  /* 0x000000221b00728c */ /* 0x000fe4000bf05270 */
[----:B------:R-:W-:Y:S07]  /*1fd0*/  USEL UR20, UR32, URZ, UP2 ;  /* 0x000000ff20147287 */ /* 0x000fee0009000000 */
[----:B---3--:R-:W-:Y:S05]  /*1fe0*/  BRA.U UP0, `(.L_x_29) ;  /* 0xfffffffd00147547 */ /* 0x008fea000b83ffff */
.L_x_23:
[----:B------:R-:W-:Y:S01]  /*1ff0*/  ULEA UR4, UR26, UR25, 0x3 ;  /* 0x000000191a047291 */ /* 0x000fe2000f8e18ff */
[----:B-1----:R-:W-:Y:S01]  /*2000*/  MOV R0, UR23 ;  /* 0x0000001700007c02 */ /* 0x002fe20008000f00 */
[----:B------:R-:W-:Y:S01]  /*2010*/  @!P1 SYNCS.ARRIVE.TRANS64.A1T0 RZ, [UR25+0x148], RZ ;  /* 0x000148ffffff99a7 */ /* 0x000fe20008100019 */
[----:B------:R-:W-:Y:S02]  /*2020*/  UISETP.GE.AND UP0, UPT, UR45, 0x1, UPT ;  /* 0x000000012d00788c */ /* 0x000fe4000bf06270 */
[----:B------:R-:W-:-:S04]  /*2030*/  SHF.L.U32 R0, R0, 0x1f, RZ ;  /* 0x0000001f00007819 */ /* 0x000fc800000006ff */
[----:B--2---:R1:W2:Y:S03]  /*2040*/  SYNCS.PHASECHK.TRANS64.TRYWAIT P0, [UR4+0x88], R0 ;  /* 0x00008800ff0075a7 */ /* 0x0042a60008001104 */
[----:B------:R-:W-:Y:S05]  /*2050*/  BRA.U !UP0, `(.L_x_30) ;  /* 0x00000005085c7547 */ /* 0x000fea000b800000 */
        /* <DEDUP_REMOVED lines=16> */
[----:B------:R-:W-:-:S03]  /*2160*/  UMOV UR32, UR45 ;  /* 0x0000002d00207c82 */ /* 0x000fc60008000000 */
        /* <DEDUP_REMOVED lines=9> */
[----:B---3--:R-:W-:-:S11]  /*2200*/  UMOV UR6, UR26 ;  /* 0x0000001a00067c82 */ /* 0x008fd60008000000 */
.L_x_36:
[----:B------:R-:W-:Y:S01]  /*2210*/  @!P3 MOV R3, 0x6000 ;  /* 0x000060000003b802 */ /* 0x000fe20000000f00 */
[----:B------:R-:W-:Y:S01]  /*2220*/  ULEA UR9, UR6, UR25, 0x3 ;  /* 0x0000001906097291 */ /* 0x000fe2000f8e18ff */
[----:B-12---:R-:W-:Y:S11]  /*2230*/  @P0 BRA `(.L_x_31) ;  /* 0x0000000000100947 */ /* 0x006ff60003800000 */
[----:B------:R-:W-:Y:S04]  /*2240*/  MOV R4, UR23 ;  /* 0x0000001700047c02 */ /* 0x000fe80008000f00 */
[----:B------:R-:W-:Y:S04]  /*2250*/  SHF.L.U32 R4, R4, 0x1f, RZ ;  /* 0x0000001f04047819 */ /* 0x000fe800000006ff */
[----:B------:R-:W1:Y:S02]  /*2260*/  SYNCS.PHASECHK.TRANS64.TRYWAIT P0, [UR9+0x88], R4 ;  /* 0x00008804ff0075a7 */ /* 0x000e640008001109 */
[----:B-1----:R-:W-:Y:S05]  /*2270*/  @!P0 BRA `(.L_x_32) ;  /* 0x0000006400688947 */ /* 0x002fea0003800000 */
.L_x_31:
[----:B------:R2:W-:Y:S01]  /*2280*/  @!P3 SYNCS.ARRIVE.TRANS64 RZ, [UR9], R3 ;  /* 0x00000003ffffb9a7 */ /* 0x0005e20008000009 */
[----:B------:R-:W-:Y:S04]  /*2290*/  ULOP3.LUT UR7, UR33, 0x2, URZ, 0xfc, !UPT ;  /* 0x0000000221077892 */ /* 0x000fe8000f8efcff */
[----:B------:R-:W-:Y:S09]  /*22a0*/  UISETP.NE.AND UP0, UPT, UR7, 0x2, UPT ;  /* 0x000000020700788c */ /* 0x000ff2000bf05270 */
[----:B------:R-:W-:Y:S05]  /*22b0*/  BRA.U UP0, `(.L_x_33) ;  /* 0x0000000100047547 */ /* 0x000fea000b800000 */
[----:B----4-:R-:W-:Y:S05]  /*22c0*/  BPT.TRAP 0x1 ;  /* 0x000000040000795c */ /* 0x010fea0000300000 */
.L_x_33:
[----:B------:R-:W-:Y:S04]  /*22d0*/  BSSY.RECONVERGENT B0, `(.L_x_34) ;  /* 0x0000003000007945 */ /* 0x000fe80003800200 */
[----:B------:R-:W-:Y:S05]  /*22e0*/  @P2 BRA `(.L_x_35) ;  /* 0x0000000000042947 */ /* 0x000fea0003800000 */
[----:B----4-:R-:W-:Y:S05]  /*22f0*/  BPT.TRAP 0x1 ;  /* 0x000000040000795c */ /* 0x010fea0000300000 */
.L_x_35:
[----:B----4-:R-:W-:Y:S05]  /*2300*/  BSYNC.RECONVERGENT B0 ;  /* 0x0000000000007941 */ /* 0x010fea0003800200 */
.L_x_34:
        /* <DEDUP_REMOVED lines=26> */
[----:B------:R-:W-:Y:S01]  /*24b0*/  UIADD3 UR7, UPT, UPT, UR24, 0x1, URZ ;  /* 0x0000000118077890 */ /* 0x000fe2000fffe0ff */
[----:B------:R-:W-:Y:S01]  /*24c0*/  UMOV UR40, 0x0 ;  /* 0x0000000000287882 */ /* 0x000fe20000000000 */
[----:B------:R-:W-:Y:S01]  /*24d0*/  UMOV UR41, 0x10000000 ;  /* 0x1000000000297882 */ /* 0x000fe20000000000 */
[----:B------:R-:W-:Y:S01]  /*24e0*/  UMOV UR17, UR9 ;  /* 0x0000000900117c82 */ /* 0x000fe20008000000 */
[----:B------:R4:W-:Y:S01]  /*24f0*/  UTMALDG.4D.IM2COL.2CTA [UR8], [UR30], UR6, desc[UR40] ;  /* 0x000028081e0073b4 */ /* 0x0009e20008259006 */
[----:B------:R-:W-:Y:S04]  /*2500*/  UMOV UR18, UR10 ;  /* 0x0000000a00127c82 */ /* 0x000fe80008000000 */
[----:B------:R-:W-:Y:S04]  /*2510*/  @UP2 UIADD3 UR22, UPT, UPT, UR21, URZ, URZ ;  /* 0x000000ff15162290 */ /* 0x000fe8000fffe0ff */
[----:B------:R-:W-:Y:S01]  /*2520*/  UISETP.NE.AND UP0, UPT, UR22, UR43, UPT ;  /* 0x0000002b1600728c */ /* 0x000fe2000bf05270 */
[----:B------:R2:W-:Y:S10]  /*2530*/  UTMALDG.4D.2CTA [UR16], [UR28], desc[UR40] ;  /* 0x000028101c0075b4 */ /* 0x0005f40008219000 */
[----:B------:R-:W-:Y:S07]  /*2540*/  @UP0 UIADD3 UR7, UPT, UPT, UR24, URZ, URZ ;  /* 0x000000ff18070290 */ /* 0x000fee000fffe0ff */
[----:B------:R-:W-:Y:S01]  /*2550*/  UMOV UR24, UR7 ;  /* 0x0000000700187c82 */ /* 0x000fe20008000000 */
[----:B----4-:R-:W-:Y:S02]  /*2560*/  UIADD3 UR6, UPT, UPT, UR32, -0x1, URZ ;  /* 0xffffffff20067890 */ /* 0x010fe4000fffe0ff */
[----:B--2---:R-:W-:Y:S02]  /*2570*/  USEL UR21, UR22, URZ, UP0 ;  /* 0x000000ff16157287 */ /* 0x004fe40008000000 */
[----:B------:R-:W-:Y:S02]  /*2580*/  UISETP.GT.U32.AND UP0, UPT, UR32, 0x1, UPT ;  /* 0x000000012000788c */ /* 0x000fe4000bf04070 */
[----:B------:R-:W-:Y:S01]  /*2590*/  USEL UR20, UR27, URZ, UP2 ;  /* 0x000000ff1b147287 */ /* 0x000fe20009000000 */
[----:B------:R-:W-:Y:S01]  /*25a0*/  UMOV UR32, UR6 ;  /* 0x0000000600207c82 */ /* 0x000fe20008000000 */
[----:B------:R-:W-:Y:S05]  /*25b0*/  UMOV UR6, UR26 ;  /* 0x0000001a00067c82 */ /* 0x000fea0008000000 */
[----:B---3--:R-:W-:Y:S05]  /*25c0*/  BRA.U UP0, `(.L_x_36) ;  /* 0xfffffffd00107547 */ /* 0x008fea000b83ffff */
.L_x_30:
[----:B------:R-:W-:Y:S01]  /*25d0*/  SHF.L.U32 R3, R2, 0x1f, RZ ;  /* 0x0000001f02037819 */ /* 0x000fe200000006ff */
[----:B------:R-:W-:-:S03]  /*25e0*/  NOP ;  /* 0x0000000000007918 */ /* 0x000fc60000000000 */
[----:B-12---:R-:W1:Y:S02]  /*25f0*/  SYNCS.PHASECHK.TRANS64.TRYWAIT P0, [UR25+0x150], R3 ;  /* 0x00015003ff0075a7 */ /* 0x006e640008001119 */
[----:B-1----:R-:W-:Y:S05]  /*2600*/  @!P0 BRA `(.L_x_37) ;  /* 0x00000060009c8947 */ /* 0x002fea0003800000 */
.L_x_143:
[----:B------:R-:W2:Y:S01]  /*2610*/  LDS.128 R4, [UR25+0x190] ;  /* 0x00019019ff047984 */ /* 0x000ea20008000c00 */
[----:B------:R-:W-:Y:S02]  /*2620*/  UIADD3 UR4, UPT, UPT, UR25, 0x158, URZ ;  /* 0x0000015819047890 */ /* 0x000fe4000fffe0ff */
[----:B------:R-:W-:Y:S01]  /*2630*/  UISETP.GE.AND UP0, UPT, UR39, 0x1, UPT ;  /* 0x000000012700788c */ /* 0x000fe2000bf06270 */
[----:B------:R-:W-:Y:S01]  /*2640*/  @!PT LDS RZ, [RZ] ;  /* 0x00000000fffff984 */ /* 0x000fe20000000800 */
[----:B------:R-:W-:Y:S01]  /*2650*/  @!PT LDS RZ, [RZ] ;  /* 0x00000000fffff984 */ /* 0x000fe20000000800 */
[----:B------:R-:W-:Y:S01]  /*2660*/  @!PT LDS RZ, [RZ] ;  /* 0x00000000fffff984 */ /* 0x000fe20000000800 */
[----:B------:R-:W-:Y:S01]  /*2670*/  @!PT LDS RZ, [RZ] ;  /* 0x00000000fffff984 */ /* 0x000fe20000000800 */
[----:B------:R3:W-:Y:S06]  /*2680*/  MEMBAR.ALL.CTA ;  /* 0x0000000000007992 */ /* 0x0007ec0000008000 */
[----:B---3--:R-:W3:Y:S01]  /*2690*/  FENCE.VIEW.ASYNC.S ;  /* 0x00000000000073c6 */ /* 0x008ee20000000000 */
[----:B------:R-:W-:-:S09]  /*26a0*/  UPRMT UR4, URZ, 0x654, UR4 ;  /* 0x00000654ff047896 */ /* 0x000fd20008000004 */
[----:B---3--:R-:W-:Y:S01]  /*26b0*/  SYNCS.ARRIVE.TRANS64.RED.A1T0 RZ, [UR4], RZ ;  /* 0x000000ffffff79a7 */ /* 0x008fe20008100404 */
[----:B--2---:R-:W-:-:S13]  /*26c0*/  LOP3.LUT P0, RZ, R6, 0x1, RZ, 0xc0, !PT ;  /* 0x0000000106ff7812 */ /* 0x004fda000780c0ff */
[----:B------:R-:W-:Y:S01]  /*26d0*/  VOTEU.ANY UP1, P0 ;  /* 0x0000000000ff7886 */ /* 0x000fe20000020100 */
[----:B------:R-:W-:-:S13]  /*26e0*/  PLOP3.LUT P0, PT, PT, PT, UP1, 0x80, 0x8 ;  /* 0x000000000008781c */ /* 0x000fda0003f0f018 */
[----:B-1----:R-:W-:Y:S02]  /*26f0*/  @P0 MOV R0, R4 ;  /* 0x0000000400000202 */ /* 0x002fe40000000f00 */
[----:B------:R-:W-:Y:S02]  /*2700*/  @P0 LOP3.LUT R4, R5, 0xffff, RZ, 0xc0, !PT ;  /* 0x0000ffff05040812 */ /* 0x000fe400078ec0ff */
[----:B------:R-:W-:Y:S02]  /*2710*/  @P0 R2UR UR6, R0 ;  /* 0x00000000000602ca */ /* 0x000fe400000e0000 */
[----:B------:R-:W-:-:S11]  /*2720*/  @P0 R2UR UR5, R4 ;  /* 0x00000000040502ca */ /* 0x000fd600000e0000 */
[----:B------:R-:W-:Y:S02]  /*2730*/  @UP1 UMOV UR42, UR6 ;  /* 0x00000006002a1c82 */ /* 0x000fe40008000000 */
[----:B------:R-:W-:Y:S01]  /*2740*/  @UP1 UMOV UR38, UR5 ;  /* 0x0000000500261c82 */ /* 0x000fe20008000000 */
[----:B------:R-:W-:Y:S05]  /*2750*/  BRA.U !UP0, `(.L_x_38) ;  /* 0x0000000108d47547 */ /* 0x000fea000b800000 */
[----:B------:R-:W1:Y:S01]  /*2760*/  LDCU.128 UR16, c[0x0][0xb10] ;  /* 0x00016200ff1077ac */ /* 0x000e620008000c00 */
[----:B------:R-:W2:Y:S01]  /*2770*/  LDCU UR21, c[0x0][0xb20] ;  /* 0x00016400ff1577ac */ /* 0x000ea20008000800 */
[----:B------:R-:W3:Y:S01]  /*2780*/  LDCU UR20, c[0x0][0xb0c] ;  /* 0x00016180ff1477ac */ /* 0x000ee20008000800 */
[----:B------:R-:W4:Y:S01]  /*2790*/  LDCU.64 UR8, c[0x0][0xb28] ;  /* 0x00016500ff0877ac */ /* 0x000f220008000a00 */
[----:B------:R-:W-:Y:S02]  /*27a0*/  UISETP.NE.AND UP3, UPT, UR39, 0x1, UPT ;  /* 0x000000012700788c */ /* 0x000fe4000bf65270 */
[----:B-1----:R-:W-:Y:S02]  /*27b0*/  UIMAD.WIDE.U32 UR4, UR46, UR19, URZ ;  /* 0x000000132e0472a5 */ /* 0x002fe4000f8e00ff */
[----:B------:R-:W-:Y:S02]  /*27c0*/  UIMAD.WIDE.U32 UR6, UR47, UR16, URZ ;  /* 0x000000102f0672a5 */ /* 0x000fe4000f8e00ff */
[----:B------:R-:W-:-:S02]  /*27d0*/  UISETP.NE.AND UP0, UPT, UR18, 0x1, UPT ;  /* 0x000000011200788c */ /* 0x000fc4000bf05270 */
[----:B------:R-:W-:Y:S01]  /*27e0*/  UIMAD.WIDE.U32 UR14, UR38, UR19, URZ ;  /* 0x00000013260e72a5 */ /* 0x000fe2000f8e00ff */
[----:B------:R-:W-:Y:S01]  /*27f0*/  UMOV UR4, UR5 ;  /* 0x0000000500047c82 */ /* 0x000fe20008000000 */
[----:B---3--:R-:W-:Y:S02]  /*2800*/  UISETP.NE.AND UP2, UPT, UR20, 0x1, UPT ;  /* 0x000000011400788c */ /* 0x008fe4000bf45270 */
[----:B--2---:R-:W-:Y:S02]  /*2810*/  USHF.R.U32.HI UR5, URZ, UR21, UR4 ;  /* 0x00000015ff057299 */ /* 0x004fe40008011604 */
[----:B------:R-:W-:Y:S01]  /*2820*/  UIMAD.WIDE.U32 UR12, UR42, UR16, URZ ;  /* 0x000000102a0c72a5 */ /* 0x000fe2000f8e00ff */
[----:B------:R-:W-:Y:S01]  /*2830*/  UMOV UR4, UR7 ;  /* 0x0000000700047c82 */ /* 0x000fe20008000000 */
[----:B------:R-:W-:Y:S02]  /*2840*/  USEL UR5, UR46, UR5, !UP0 ;  /* 0x000000052e057287 */ /* 0x000fe4000c000000 */
[----:B------:R-:W-:-:S02]  /*2850*/  USHF.R.U32.HI UR4, URZ, UR17, UR4 ;  /* 0x00000011ff047299 */ /* 0x000fc40008011604 */
[----:B----4-:R-:W-:Y:S02]  /*2860*/  UIMAD.WIDE.U32 UR10, UR5, UR8, URZ ;  /* 0x00000008050a72a5 */ /* 0x010fe4000f8e00ff */
[----:B------:R-:W-:Y:S01]  /*2870*/  USEL UR6, UR47, UR4, !UP2 ;  /* 0x000000042f067287 */ /* 0x000fe2000d000000 */
[----:B------:R-:W-:Y:S02]  /*2880*/  UMOV UR12, UR13 ;  /* 0x0000000d000c7c82 */ /* 0x000fe40008000000 */
[----:B------:R-:W-:Y:S01]  /*2890*/  UMOV UR4, UR15 ;  /* 0x0000000f00047c82 */ /* 0x000fe20008000000 */
[----:B------:R-:W-:Y:S01]  /*28a0*/  UIMAD.WIDE.U32 UR14, UR6, UR8, URZ ;  /* 0x00000008060e72a5 */ /* 0x000fe2000f8e00ff */
[----:B------:R-:W-:Y:S01]  /*28b0*/  UMOV UR10, UR11 ;  /* 0x0000000b000a7c82 */ /* 0x000fe20008000000 */
[----:B------:R-:W-:Y:S02]  /*28c0*/  USHF.R.U32.HI UR4, URZ, UR21, UR4 ;  /* 0x00000015ff047299 */ /* 0x000fe40008011604 */
[----:B------:R-:W-:-:S03]  /*28d0*/  @UP3 USHF.R.U32.HI UR5, URZ, UR9, UR10 ;  /* 0x00000009ff053299 */ /* 0x000fc6000801160a */
[----:B------:R-:W-:Y:S01]  /*28e0*/  UMOV UR14, UR15 ;  /* 0x0000000f000e7c82 */ /* 0x000fe20008000000 */
[----:B------:R-:W-:Y:S02]  /*28f0*/  USHF.R.U32.HI UR17, URZ, UR17, UR12 ;  /* 0x00000011ff117299 */ /* 0x000fe4000801160c */
[----:B------:R-:W-:Y:S02]  /*2900*/  USEL UR4, UR38, UR4, !UP0 ;  /* 0x0000000426047287 */ /* 0x000fe4000c000000 */
[----:B------:R-:W-:Y:S02]  /*2910*/  @UP3 USHF.R.U32.HI UR6, URZ, UR9, UR14 ;  /* 0x00000009ff063299 */ /* 0x000fe4000801160e */
[----:B------:R-:W-:Y:S02]  /*2920*/  UIMAD UR7, UR39, UR5, URZ ;  /* 0x00000005270772a4 */ /* 0x000fe4000f8e02ff */
[----:B------:R-:W-:Y:S02]  /*2930*/  USEL UR5, UR42, UR17, !UP2 ;  /* 0x000000112a057287 */ /* 0x000fe4000d000000 */
[----:B------:R-:W-:-:S02]  /*2940*/  UIMAD UR10, UR39, UR6, URZ ;  /* 0x00000006270a72a4 */ /* 0x000fc4000f8e02ff */
[----:B------:R-:W-:Y:S02]  /*2950*/  UISETP.GE.AND UP0, UPT, UR4, UR7, UPT ;  /* 0x000000070400728c */ /* 0x000fe4000bf06270 */
[----:B------:R-:W-:Y:S02]  /*2960*/  UIMAD.WIDE.U32 UR12, UR4, UR8, URZ ;  /* 0x00000008040c72a5 */ /* 0x000fe4000f8e00ff */
[----:B------:R-:W-:Y:S02]  /*2970*/  UISETP.GE.OR UP0, UPT, UR5, UR10, UP0 ;  /* 0x0000000a0500728c */ /* 0x000fe40008706670 */
[----:B------:R-:W-:Y:S02]  /*2980*/  UIMAD.WIDE.U32 UR10, UR5, UR8, URZ ;  /* 0x00000008050a72a5 */ /* 0x000fe4000f8e00ff */
[----:B------:R-:W-:Y:S01]  /*2990*/  UIADD3 UR12, UPT, UPT, -UR4, URZ, URZ ;  /* 0x000000ff040c7290 */ /* 0x000fe2000fffe1ff */
[----:B------:R-:W-:Y:S01]  /*29a0*/  UMOV UR8, UR13 ;  /* 0x0000000d00087c82 */ /* 0x000fe20008000000 */
[----:B------:R-:W-:-:S02]  /*29b0*/  UIADD3 UR10, UPT, UPT, -UR5, URZ, URZ ;  /* 0x000000ff050a7290 */ /* 0x000fc4000fffe1ff */
[----:B------:R-:W-:-:S03]  /*29c0*/  USHF.R.U32.HI UR8, URZ, UR9, UR8 ;  /* 0x00000009ff087299 */ /* 0x000fc60008011608 */
[----:B------:R-:W-:Y:S01]  /*29d0*/  @!UP0 UMOV UR7, UR11 ;  /* 0x0000000b00078c82 */ /* 0x000fe20008000000 */
[----:B------:R-:W-:Y:S02]  /*29e0*/  UIMAD UR12, UR18, UR12, UR38 ;  /* 0x0000000c120c72a4 */ /* 0x000fe4000f8e0226 */
[----:B------:R-:W-:Y:S02]  /*29f0*/  USEL UR8, UR4, UR8, !UP3 ;  /* 0x0000000804087287 */ /* 0x000fe4000d800000 */
[----:B------:R-:W-:Y:S02]  /*2a00*/  @!UP0 USHF.R.U32.HI UR7, URZ, UR9, UR7 ;  /* 0x00000009ff078299 */ /* 0x000fe40008011607 */
[----:B------:R-:W-:Y:S02]  /*2a10*/  UIADD3 UR9, UPT, UPT, -UR8, URZ, URZ ;  /* 0x000000ff08097290 */ /* 0x000fe4000fffe1ff */
[----:B------:R-:W-:Y:S02]  /*2a20*/  @!UP0 USEL UR7, UR5, UR7, !UP3 ;  /* 0x0000000705078287 */ /* 0x000fe4000d800000 */
[----:B------:R-:W-:-:S02]  /*2a30*/  UIMAD UR9, UR39, UR9, UR4 ;  /* 0x00000009270972a4 */ /* 0x000fc4000f8e0204 */
[----:B------:R-:W-:Y:S02]  /*2a40*/  @!UP0 UIADD3 UR8, UPT, UPT, UR8, -UR7, URZ ;  /* 0x8000000708088290 */ /* 0x000fe4000fffe0ff */
[----:B------:R-:W-:Y:S02]  /*2a50*/  @!UP0 UIMAD UR7, UR9, UR6, UR7 ;  /* 0x00000006090782a4 */ /* 0x000fe4000f8e0207 */
[----:B------:R-:W-:Y:S02]  /*2a60*/  @!UP0 UIMAD UR4, UR39, UR8, UR5 ;  /* 0x00000008270482a4 */ /* 0x000fe4000f8e0205 */
[----:B------:R-:W-:Y:S02]  /*2a70*/  UIMAD UR6, UR20, UR10, UR42 ;  /* 0x0000000a140672a4 */ /* 0x000fe4000f8e022a */
[----:B------:R-:W-:Y:S01]  /*2a80*/  UIMAD UR38, UR4, UR18, UR12 ;  /* 0x00000012042672a4 */ /* 0x000fe2000f8e020c */
[----:B------:R-:W-:Y:S02]  /*2a90*/  @!UP0 UMOV UR5, UR7 ;  /* 0x0000000700058c82 */ /* 0x000fe40008000000 */
[----:B------:R-:W-:-:S12]  /*2aa0*/  UIMAD UR42, UR5, UR20, UR6 ;  /* 0x00000014052a72a4 */ /* 0x000fd8000f8e0206 */
.L_x_38:
[----:B------:R-:W1:Y:S02]  /*2ab0*/  LDCU UR4, c[0x0][0xb30] ;  /* 0x00016600ff0477ac */ /* 0x000e640008000800 */
[----:B-1----:R-:W-:-:S09]  /*2ac0*/  UISETP.NE.AND UP0, UPT, UR4, 0x1, UPT ;  /* 0x000000010400788c */ /* 0x002fd2000bf05270 */
[----:B------:R-:W-:Y:S05]  /*2ad0*/  BRA.U UP0, `(.L_x_39) ;  /* 0x0000000100447547 */ /* 0x000fea000b800000 */
[----:B------:R-:W1:Y:S01]  /*2ae0*/  LDCU.128 UR8, c[0x0][0xb10] ;  /* 0x00016200ff0877ac */ /* 0x000e620008000c00 */
[----:B------:R-:W2:Y:S01]  /*2af0*/  LDCU UR12, c[0x0][0xb0c] ;  /* 0x00016180ff0c77ac */ /* 0x000ea20008000800 */
[----:B------:R-:W3:Y:S01]  /*2b00*/  LDCU UR13, c[0x0][0xb20] ;  /* 0x00016400ff0d77ac */ /* 0x000ee20008000800 */
[----:B-1----:R-:W-:Y:S02]  /*2b10*/  UIMAD.WIDE.U32 UR6, UR42, UR8, URZ ;  /* 0x000000082a0672a5 */ /* 0x002fe4000f8e00ff */
[----:B------:R-:W-:Y:S02]  /*2b20*/  UIMAD.WIDE.U32 UR4, UR38, UR11, URZ ;  /* 0x0000000b260472a5 */ /* 0x000fe4000f8e00ff */
[----:B--2---:R-:W-:Y:S02]  /*2b30*/  UISETP.NE.AND UP2, UPT, UR12, 0x1, UPT ;  /* 0x000000010c00788c */ /* 0x004fe4000bf45270 */
[----:B------:R-:W-:Y:S01]  /*2b40*/  UISETP.NE.AND UP0, UPT, UR10, 0x1, UPT ;  /* 0x000000010a00788c */ /* 0x000fe2000bf05270 */
[----:B------:R-:W-:-:S02]  /*2b50*/  UMOV UR6, UR7 ;  /* 0x0000000700067c82 */ /* 0x000fc40008000000 */
[----:B------:R-:W-:Y:S01]  /*2b60*/  UMOV UR4, UR5 ;  /* 0x0000000500047c82 */ /* 0x000fe20008000000 */
[----:B------:R-:W-:Y:S02]  /*2b70*/  USHF.R.U32.HI UR6, URZ, UR9, UR6 ;  /* 0x00000009ff067299 */ /* 0x000fe40008011606 */
[----:B---3--:R-:W-:Y:S02]  /*2b80*/  USHF.R.U32.HI UR4, URZ, UR13, UR4 ;  /* 0x0000000dff047299 */ /* 0x008fe40008011604 */
[----:B------:R-:W-:Y:S02]  /*2b90*/  USEL UR5, UR42, UR6, !UP2 ;  /* 0x000000062a057287 */ /* 0x000fe4000d000000 */
[----:B------:R-:W-:-:S04]  /*2ba0*/  USEL UR4, UR38, UR4, !UP0 ;  /* 0x0000000426047287 */ /* 0x000fc8000c000000 */
[----:B------:R-:W-:Y:S02]  /*2bb0*/  UIADD3 UR6, UPT, UPT, UR5, -UR4, URZ ;  /* 0x8000000405067290 */ /* 0x000fe4000fffe0ff */
[----:B------:R-:W-:Y:S02]  /*2bc0*/  UIADD3 UR4, UPT, UPT, -UR5, UR4, URZ ;  /* 0x0000000405047290 */ /* 0x000fe4000fffe1ff */
[----:B------:R-:W-:Y:S02]  /*2bd0*/  UIMAD UR38, UR6, UR10, UR38 ;  /* 0x0000000a062672a4 */ /* 0x000fe4000f8e0226 */
[----:B------:R-:W-:-:S12]  /*2be0*/  UIMAD UR42, UR4, UR12, UR42 ;  /* 0x0000000c042a72a4 */ /* 0x000fd8000f8e022a */
.L_x_39:
[----:B------:R-:W-:Y:S01]  /*2bf0*/  R2UR UR5, R50 ;  /* 0x00000000320572ca */ /* 0x000fe200000e0000 */
[----:B------:R-:W-:Y:S01]  /*2c00*/  UMOV UR27, UR34 ;  /* 0x00000022001b7c82 */ /* 0x000fe20008000000 */
[----:B------:R-:W-:Y:S02]  /*2c10*/  R2UR UR4, R49 ;  /* 0x00000000310472ca */ /* 0x000fe400000e0000 */
[----:B------:R-:W-:Y:S02]  /*2c20*/  PLOP3.LUT P1, PT, PT, PT, PT, 0x80, 0x8 ;  /* 0x000000000008781c */ /* 0x000fe40003f2f070 */
[----:B------:R-:W-:-:S07]  /*2c30*/  LOP3.LUT R2, R2, 0x1, RZ, 0x3c, !PT ;  /* 0x0000000102027812 */ /* 0x000fce00078e3cff */
[----:B------:R-:W-:Y:S02]  /*2c40*/  UIADD3 UR44, UPT, UPT, UR42, UR5, URZ ;  /* 0x000000052a2c7290 */ /* 0x000fe4000fffe0ff */
[----:B------:R-:W-:Y:S01]  /*2c50*/  UIADD3 UR20, UPT, UPT, UR38, UR4, URZ ;  /* 0x0000000426147290 */ /* 0x000fe2000fffe0ff */
[----:B------:R-:W-:Y:S11]  /*2c60*/  BRA.U UP1, `(.L_x_40) ;  /* 0xffffffed013c7547 */ /* 0x000ff6000b83ffff */
[----:B------:R-:W-:Y:S01]  /*2c70*/  UIADD3 UR25, UPT, UPT, UR25, 0x88, URZ ;  /* 0x0000008819197890 */ /* 0x000fe2000fffe0ff */
[----:B------:R-:W-:-:S03]  /*2c80*/  MOV R2, UR23 ;  /* 0x0000001700027c02 */ /* 0x000fc60008000f00 */
[----:B------:R-:W-:Y:S01]  /*2c90*/  ULEA UR4, UR26, UR25, 0x3 ;  /* 0x000000191a047291 */ /* 0x000fe2000f8e18ff */
[----:B------:R-:W-:-:S08]  /*2ca0*/  SHF.L.U32 R2, R2, 0x1f, RZ ;  /* 0x0000001f02027819 */ /* 0x000fd000000006ff */
[----:B------:R-:W1:Y:S02]  /*2cb0*/  SYNCS.PHASECHK.TRANS64.TRYWAIT P0, [UR4], R2 ;  /* 0x00000002ff0075a7 */ /* 0x000e640008001104 */
[----:B-1----:R-:W-:Y:S05]  /*2cc0*/  @!P0 BRA `(.L_x_41) ;  /* 0x0000005c00048947 */ /* 0x002fea0003800000 */
.L_x_145:
[----:B------:R-:W-:-:S04]  /*2cd0*/  UIADD3 UR4, UPT, UPT, UR26, 0x1, URZ ;  /* 0x000000011a047890 */ /* 0x000fc8000fffe0ff */
[----:B------:R-:W-:-:S04]  /*2ce0*/  UISETP.NE.AND UP0, UPT, UR4, 0x11, UPT ;  /* 0x000000110400788c */ /* 0x000fc8000bf05270 */
[----:B------:R-:W-:Y:S02]  /*2cf0*/  USEL UR5, URZ, 0x1, UP0 ;  /* 0x00000001ff057887 */ /* 0x000fe40008000000 */
[----:B------:R-:W-:Y:S02]  /*2d00*/  USEL UR4, UR4, URZ, UP0 ;  /* 0x000000ff04047287 */ /* 0x000fe40008000000 */
[----:B------:R-:W-:Y:S02]  /*2d10*/  ULOP3.LUT UR6, UR23, UR5, URZ, 0x3c, !UPT ;  /* 0x0000000517067292 */ /* 0x000fe4000f8e3cff */
[----:B------:R-:W-:-:S04]  /*2d20*/  ULEA UR5, UR4, UR25, 0x3 ;  /* 0x0000001904057291 */ /* 0x000fc8000f8e18ff */
[----:B-1----:R-:W-:-:S04]  /*2d30*/  MOV R2, UR6 ;  /* 0x0000000600027c02 */ /* 0x002fc80008000f00 */
[----:B------:R-:W-:-:S04]  /*2d40*/  SHF.L.U32 R2, R2, 0x1f, RZ ;  /* 0x0000001f02027819 */ /* 0x000fc800000006ff */
[----:B------:R-:W1:Y:S02]  /*2d50*/  SYNCS.PHASECHK.TRANS64.TRYWAIT P0, [UR5], R2 ;  /* 0x00000002ff0075a7 */ /* 0x000e640008001105 */
[----:B-1----:R-:W-:Y:S05]  /*2d60*/  @!P0 BRA `(.L_x_42) ;  /* 0x0000005800f48947 */ /* 0x002fea0003800000 */
.L_x_147:
        /* <DEDUP_REMOVED lines=10> */
.L_x_149:
        /* <DEDUP_REMOVED lines=10> */
.L_x_151:
        /* <DEDUP_REMOVED lines=10> */
.L_x_153:
        /* <DEDUP_REMOVED lines=10> */
.L_x_155:
        /* <DEDUP_REMOVED lines=10> */
.L_x_157:
        /* <DEDUP_REMOVED lines=10> */
.L_x_159:
        /* <DEDUP_REMOVED lines=10> */
.L_x_161:
        /* <DEDUP_REMOVED lines=10> */
.L_x_163:
        /* <DEDUP_REMOVED lines=10> */
.L_x_165:
        /* <DEDUP_REMOVED lines=10> */
.L_x_167:
        /* <DEDUP_REMOVED lines=10> */
.L_x_169:
        /* <DEDUP_REMOVED lines=10> */
.L_x_171:
        /* <DEDUP_REMOVED lines=10> */
.L_x_173:
        /* <DEDUP_REMOVED lines=10> */
.L_x_175:
[----:B------:R-:W-:-:S04]  /*3630*/  UIADD3 UR4, UPT, UPT, UR4, 0x1, URZ ;  /* 0x0000000104047890 */ /* 0x000fc8000fffe0ff */
[----:B------:R-:W-:-:S04]  /*3640*/  UISETP.NE.AND UP0, UPT, UR4, 0x11, UPT ;  /* 0x000000110400788c */ /* 0x000fc8000bf05270 */
[----:B------:R-:W-:Y:S02]  /*3650*/  USEL UR5, URZ, 0x1, UP0 ;  /* 0x00000001ff057887 */ /* 0x000fe40008000000 */
[----:B------:R-:W-:Y:S02]  /*3660*/  USEL UR4, UR4, URZ, UP0 ;  /* 0x000000ff04047287 */ /* 0x000fe40008000000 */
[----:B------:R-:W-:Y:S02]  /*3670*/  ULOP3.LUT UR5, UR6, UR5, URZ, 0x3c, !UPT ;  /* 0x0000000506057292 */ /* 0x000fe4000f8e3cff */
[----:B------:R-:W-:-:S04]  /*3680*/  ULEA UR4, UR4, UR25, 0x3 ;  /* 0x0000001904047291 */ /* 0x000fc8000f8e18ff */
[----:B-1----:R-:W-:Y:S02]  /*3690*/  IMAD.U32 R2, RZ, RZ, UR5 ;  /* 0x00000005ff027e24 */ /* 0x002fe4000f8e00ff */
[----:B------:R-:W-:-:S03]  /*36a0*/  MOV R0, UR4 ;  /* 0x0000000400007c02 */ /* 0x000fc60008000f00 */
[----:B------:R-:W-:-:S07]  /*36b0*/  SHF.L.U32 R2, R2, 0x1f, RZ ;  /* 0x0000001f02027819 */ /* 0x000fce00000006ff */
.L_x_57:
[----:B-1----:R1:W2:Y:S02]  /*36c0*/  SYNCS.PHASECHK.TRANS64.TRYWAIT P0, [R0+URZ], R2 ;  /* 0x00000002000075a7 */ /* 0x0022a400080011ff */
[----:B--2---:R-:W-:Y:S05]  /*36d0*/  @!P0 NANOSLEEP.SYNCS 0x989680 ;  /* 0x009896800000895d */ /* 0x004fea0003900000 */
[----:B------:R-:W2:Y:S02]  /*36e0*/  @!P0 SYNCS.PHASECHK.TRANS64 P0, [R0+URZ], R2 ;  /* 0x00000002000085a7 */ /* 0x000ea400080010ff */
[----:B--2---:R-:W-:Y:S05]  /*36f0*/  @P0 EXIT ;  /* 0x000000000000094d */ /* 0x004fea0003800000 */
[----:B------:R-:W-:Y:S05]  /*3700*/  BRA `(.L_x_57) ;  /* 0xfffffffc00ec7947 */ /* 0x000fea000383ffff */
.L_x_22:
[----:B------:R-:W2:Y:S02]  /*3710*/  S2UR UR4, SR_CgaCtaId ;  /* 0x00000000000479c3 */ /* 0x000ea40000008800 */
[----:B--2---:R-:W-:-:S04]  /*3720*/  UISETP.NE.AND UP0, UPT, UR4, URZ, UPT ;  /* 0x000000ff0400728c */ /* 0x004fc8000bf05270 */
[----:B------:R-:W-:-:S09]  /*3730*/  UISETP.NE.OR UP0, UPT, UR18, 0x1, UP0 ;  /* 0x000000011200788c */ /* 0x000fd20008705670 */
[----:B------:R-:W-:Y:S05]  /*3740*/  BRA.U UP0, `(.L_x_58) ;  /* 0x0000000100b47547 */ /* 0x000fea000b800000 */
[----:B------:R-:W2:Y:S01]  /*3750*/  S2UR UR5, SR_CgaCtaId ;  /* 0x00000000000579c3 */ /* 0x000ea20000008800 */
[----:B------:R-:W-:Y:S01]  /*3760*/  UMOV UR4, 0x400 ;  /* 0x0000040000047882 */ /* 0x000fe20000000000 */
[----:B------:R-:W-:Y:S01]  /*3770*/  HFMA2 R2, -RZ, RZ, 0, 5.9604644775390625e-08 ;  /* 0x00000001ff027431 */ /* 0x000fe200000001ff */
[----:B------:R-:W-:Y:S01]  /*3780*/  ISETP.GE.U32.AND P0, PT, R3, 0x2, PT ;  /* 0x000000020300780c */ /* 0x000fe20003f06070 */
[----:B------:R-:W-:Y:S01]  /*3790*/  IMAD.MOV.U32 R8, RZ, RZ, RZ ;  /* 0x000000ffff087224 */ /* 0x000fe200078e00ff */
[----:B--2---:R-:W-:-:S04]  /*37a0*/  ULEA UR4, UR5, UR4, 0x18 ;  /* 0x0000000405047291 */ /* 0x004fc8000f8ec0ff */
[----:B------:R-:W-:Y:S02]  /*37b0*/  UIADD3 UR5, UPT, UPT, UR4, 0x158, URZ ;  /* 0x0000015804057890 */ /* 0x000fe4000fffe0ff */
[----:B------:R-:W-:Y:S02]  /*37c0*/  UIADD3 UR8, UPT, UPT, UR4, 0x150, URZ ;  /* 0x0000015004087890 */ /* 0x000fe4000fffe0ff */
[----:B------:R-:W-:-:S12]  /*37d0*/  UPRMT UR5, URZ, 0x654, UR5 ;  /* 0x00000654ff057896 */ /* 0x000fd80008000005 */
.L_x_61:
[----:B------:R-:W-:Y:S01]  /*37e0*/  SHF.L.U32 R6, R2, 0x1f, RZ ;  /* 0x0000001f02067819 */ /* 0x000fe200000006ff */
[----:B------:R-:W-:Y:S02]  /*37f0*/  IMAD.U32 R4, RZ, RZ, UR8 ;  /* 0x00000008ff047e24 */ /* 0x000fe4000f8e00ff */
[----:B------:R-:W-:Y:S01]  /*3800*/  @!P0 IMAD.MOV.U32 R5, RZ, RZ, 0x10 ;  /* 0x00000010ff058424 */ /* 0x000fe200078e00ff */
[----:B------:R-:W2:Y:S02]  /*3810*/  SYNCS.PHASECHK.TRANS64.TRYWAIT P1, [UR4+0x158], R6 ;  /* 0x00015806ff0075a7 */ /* 0x000ea40008021104 */
[----:B------:R-:W-:-:S04]  /*3820*/  PRMT R4, R3, 0x654, R4 ;  /* 0x0000065403047816 */ /* 0x000fc80000000004 */
[----:B------:R-:W-:Y:S01]  /*3830*/  SEL R0, R4, R0, !P0 ;  /* 0x0000000004007207 */ /* 0x000fe20004000000 */
[----:B--2---:R-:W-:Y:S06]  /*3840*/  @!P1 BRA `(.L_x_59) ;  /* 0x0000005400a49947 */ /* 0x004fec0003800000 */
.L_x_177:
[----:B------:R-:W-:Y:S01]  /*3850*/  UIADD3 UR6, UPT, UPT, UR4, 0x190, URZ ;  /* 0x0000019004067890 */ /* 0x000fe2000fffe0ff */
[----:B------:R3:W-:Y:S01]  /*3860*/  @!P0 SYNCS.ARRIVE.TRANS64.RED RZ, [R0+URZ], R5 ;  /* 0x0000000500ff89a7 */ /* 0x0007e200080004ff */
[----:B------:R-:W-:Y:S01]  /*3870*/  UIADD3 UR7, UPT, UPT, UR4, 0x150, URZ ;  /* 0x0000015004077890 */ /* 0x000fe2000fffe0ff */
[----:B------:R-:W-:-:S08]  /*3880*/  LOP3.LUT R2, R2, 0x1, RZ, 0x3c, !PT ;  /* 0x0000000102027812 */ /* 0x000fd000078e3cff */
[----:B------:R-:W-:Y:S06]  /*3890*/  UGETNEXTWORKID.BROADCAST [UR6], [UR7] ;  /* 0x00000000060073ca */ /* 0x000fec0008000100 */
[----:B---3--:R-:W-:-:S04]  /*38a0*/  SHF.L.U32 R5, R8, 0x1f, RZ ;  /* 0x0000001f08057819 */ /* 0x008fc800000006ff */
[----:B------:R-:W3:Y:S02]  /*38b0*/  SYNCS.PHASECHK.TRANS64.TRYWAIT P1, [UR4+0x150], R5 ;  /* 0x00015005ff0075a7 */ /* 0x000ee40008021104 */
[----:B---3--:R-:W-:Y:S05]  /*38c0*/  @!P1 BRA `(.L_x_60) ;  /* 0x00000054009c9947 */ /* 0x008fea0003800000 */
.L_x_179:
[----:B--2---:R-:W2:Y:S01]  /*38d0*/  LDS.128 R4, [UR4+0x190] ;  /* 0x00019004ff047984 */ /* 0x004ea20008000c00 */
[----:B------:R-:W-:Y:S01]  /*38e0*/  LOP3.LUT R8, R8, 0x1, RZ, 0x3c, !PT ;  /* 0x0000000108087812 */ /* 0x000fe200078e3cff */
[----:B------:R-:W-:Y:S01]  /*38f0*/  @!PT LDS RZ, [RZ] ;  /* 0x00000000fffff984 */ /* 0x000fe20000000800 */
[----:B------:R-:W-:Y:S01]  /*3900*/  @!PT LDS RZ, [RZ] ;  /* 0x00000000fffff984 */ /* 0x000fe20000000800 */
[----:B------:R-:W-:Y:S01]  /*3910*/  @!PT LDS RZ, [RZ] ;  /* 0x00000000fffff984 */ /* 0x000fe20000000800 */
[----:B------:R-:W-:Y:S01]  /*3920*/  @!PT LDS RZ, [RZ] ;  /* 0x00000000fffff984 */ /* 0x000fe20000000800 */
[----:B------:R3:W-:Y:S06]  /*3930*/  MEMBAR.ALL.CTA ;  /* 0x0000000000007992 */ /* 0x0007ec0000008000 */
[----:B---3--:R-:W3:Y:S02]  /*3940*/  FENCE.VIEW.ASYNC.S ;  /* 0x00000000000073c6 */ /* 0x008ee40000000000 */
[----:B---3--:R-:W-:Y:S01]  /*3950*/  SYNCS.ARRIVE.TRANS64.RED.A1T0 RZ, [UR5], RZ ;  /* 0x000000ffffff79a7 */ /* 0x008fe20008100405 */
[----:B--2---:R-:W-:-:S13]  /*3960*/  LOP3.LUT P1, RZ, R6, 0x1, RZ, 0xc0, !PT ;  /* 0x0000000106ff7812 */ /* 0x004fda000782c0ff */
[----:B------:R-:W-:Y:S05]  /*3970*/  @P1 BRA `(.L_x_61) ;  /* 0xfffffffc00981947 */ /* 0x000fea000383ffff */
[----:B------:R-:W-:-:S04]  /*3980*/  SHF.L.U32 R0, R2, 0x1f, RZ ;  /* 0x0000001f02007819 */ /* 0x000fc800000006ff */
[----:B------:R-:W2:Y:S02]  /*3990*/  SYNCS.PHASECHK.TRANS64 P0, [UR4+0x158], R0 ;  /* 0x00015800ff0075a7 */ /* 0x000ea40008001004 */
[----:B-12---:R-:W-:Y:S05]  /*39a0*/  @P0 EXIT ;  /* 0x000000000000094d */ /* 0x006fea0003800000 */
[----:B------:R-:W-:-:S07]  /*39b0*/  MOV R0, UR4 ;  /* 0x0000000400007c02 */ /* 0x000fce0008000f00 */
.L_x_62:
[----:B-1----:R-:W-:-:S04]  /*39c0*/  SHF.L.U32 R3, R2, 0x1f, RZ ;  /* 0x0000001f02037819 */ /* 0x002fc800000006ff */
[----:B------:R1:W2:Y:S03]  /*39d0*/  SYNCS.PHASECHK.TRANS64.TRYWAIT P0, [R0+URZ+0x158], R3 ;  /* 0x00015803000075a7 */ /* 0x0002a600080011ff */
[----:B--2---:R-:W-:Y:S05]  /*39e0*/  @!P0 NANOSLEEP.SYNCS 0x989680 ;  /* 0x009896800000895d */ /* 0x004fea0003900000 */
[----:B------:R-:W2:Y:S02]  /*39f0*/  @!P0 SYNCS.PHASECHK.TRANS64 P0, [R0+URZ+0x158], R3 ;  /* 0x00015803000085a7 */ /* 0x000ea400080010ff */
[----:B--2---:R-:W-:Y:S05]  /*3a00*/  @P0 EXIT ;  /* 0x000000000000094d */ /* 0x004fea0003800000 */
[----:B------:R-:W-:Y:S05]  /*3a10*/  BRA `(.L_x_62) ;  /* 0xfffffffc00e87947 */ /* 0x000fea000383ffff */
.L_x_58:
[----:B------:R-:W-:Y:S05]  /*3a20*/  BRA.U UP4, `(.L_x_63) ;  /* 0x0000001104a47547 */ /* 0x000fea000b800000 */
[----:B------:R-:W2:Y:S01]  /*3a30*/  S2UR UR4, SR_CgaCtaId ;  /* 0x00000000000479c3 */ /* 0x000ea20000008800 */
[----:B------:R-:W-:Y:S01]  /*3a40*/  UMOV UR5, 0x40 ;  /* 0x0000004000057882 */ /* 0x000fe20000000000 */
[----:B------:R-:W-:Y:S01]  /*3a50*/  NOP ;  /* 0x0000000000007918 */ /* 0x000fe20000000000 */
[----:B------:R-:W-:Y:S01]  /*3a60*/  UMOV UR6, 0x400 ;  /* 0x0000040000067882 */ /* 0x000fe20000000000 */
[----:B--2---:R-:W-:Y:S02]  /*3a70*/  ULEA UR5, UR4, UR5, 0x18 ;  /* 0x0000000504057291 */ /* 0x004fe4000f8ec0ff */
[----:B------:R-:W-:-:S07]  /*3a80*/  ULEA UR6, UR4, UR6, 0x18 ;  /* 0x0000000604067291 */ /* 0x000fce000f8ec0ff */
[----:B------:R-:W2:Y:S02]  /*3a90*/  LDS.U8 R3, [UR5+0x1c] ;  /* 0x00001c05ff037984 */ /* 0x000ea40008000000 */
[----:B--2---:R-:W-:-:S13]  /*3aa0*/  ISETP.NE.AND P0, PT, R3, RZ, PT ;  /* 0x000000ff0300720c */ /* 0x004fda0003f05270 */
[----:B------:R-:W-:Y:S05]  /*3ab0*/  @P0 BRA `(.L_x_64) ;  /* 0x0000000400080947 */ /* 0x000fea0003800000 */
[----:B------:R-:W-:Y:S02]  /*3ac0*/  UISETP.NE.U32.AND UP1, UPT, UR38, 0x1, UPT ;  /* 0x000000012600788c */ /* 0x000fe4000bf25070 */
[----:B------:R-:W-:-:S07]  /*3ad0*/  UIADD3 UR7, UPT, UPT, UR5, 0x8, URZ ;  /* 0x0000000805077890 */ /* 0x000fce000fffe0ff */
[----:B------:R-:W-:Y:S05]  /*3ae0*/  BRA.U !UP1, `(.L_x_65) ;  /* 0x00000001099c7547 */ /* 0x000fea000b800000 */
[----:B------:R-:W-:Y:S01]  /*3af0*/  ELECT P0, URZ, PT ;  /* 0x0000000000ff782f */ /* 0x000fe20003800000 */
[----:B------:R-:W-:-:S12]  /*3b00*/  BSSY B0, `(.L_x_65) ;  /* 0x0000025000007945 */ /* 0x000fd80003800000 */
[----:B------:R-:W-:Y:S05]  /*3b10*/  @!P0 BRA `(.L_x_66) ;  /* 0x00000000008c8947 */ /* 0x000fea0003800000 */
[----:B------:R-:W-:-:S05]  /*3b20*/  UMOV UR4, 0x10 ;  /* 0x0000001000047882 */ /* 0x000fca0000000000 */
[----:B------:R-:W-:Y:S04]  /*3b30*/  DEPBAR.LE SB2, 0x36 ;  /* 0x0000ad800000791a */ /* 0x000fe80000000000 */
[----:B------:R-:W2:Y:S02]  /*3b40*/  UTCATOMSWS.2CTA.FIND_AND_SET.ALIGN UP0, UR4, UR4 ;  /* 0x00000004000475e3 */ /* 0x000ea40008200800 */
[----:B--2---:R-:W-:Y:S01]  /*3b50*/  MOV R10, UR4 ;  /* 0x00000004000a7c02 */ /* 0x004fe20008000f00 */
[----:B------:R-:W-:Y:S06]  /*3b60*/  BRA.U UP0, `(.L_x_67) ;  /* 0x0000000100187547 */ /* 0x000fec000b800000 */
.L_x_68:
[----:B------:R-:W-:Y:S05]  /*3b70*/  NANOSLEEP 0x64 ;  /* 0x000000640000795d */ /* 0x000fea0003800000 */
[----:B------:R-:W-:-:S05]  /*3b80*/  UMOV UR4, 0x10 ;  /* 0x0000001000047882 */ /* 0x000fca0000000000 */
[----:B------:R-:W-:Y:S04]  /*3b90*/  DEPBAR.LE SB2, 0x36 ;  /* 0x0000ad800000791a */ /* 0x000fe80000000000 */
[----:B------:R-:W2:Y:S02]  /*3ba0*/  UTCATOMSWS.2CTA.FIND_AND_SET.ALIGN UP0, UR4, UR4 ;  /* 0x00000004000475e3 */ /* 0x000ea40008200800 */
[----:B--2---:R-:W-:Y:S01]  /*3bb0*/  MOV R10, UR4 ;  /* 0x00000004000a7c02 */ /* 0x004fe20008000f00 */
[----:B------:R-:W-:Y:S05]  /*3bc0*/  BRA.U !UP0, `(.L_x_68) ;  /* 0xfffffffd08e87547 */ /* 0x000fea000b83ffff */
.L_x_67:
[----:B------:R-:W2:Y:S01]  /*3bd0*/  LDS R6, [UR5+0x10] ;  /* 0x00001005ff067984 */ /* 0x000ea20008000800 */
[----:B------:R-:W-:Y:S01]  /*3be0*/  IMAD.U32 R3, RZ, RZ, UR6 ;  /* 0x00000006ff037e24 */ /* 0x000fe2000f8e00ff */
[----:B------:R-:W-:-:S03]  /*3bf0*/  MOV R4, UR37 ;  /* 0x0000002500047c02 */ /* 0x000fc60008000f00 */
[----:B------:R-:W-:Y:S01]  /*3c00*/  VIADD R3, R3, 0x1a0 ;  /* 0x000001a003037836 */ /* 0x000fe20000000000 */
[----:B--2---:R-:W-:-:S04]  /*3c10*/  SHF.L.U32 R6, R6, 0x1f, RZ ;  /* 0x0000001f06067819 */ /* 0x004fc800000006ff */
[----:B------:R-:W2:Y:S02]  /*3c20*/  SYNCS.PHASECHK.TRANS64.TRYWAIT P0, [UR5+0x8], R6 ;  /* 0x00000806ff0075a7 */ /* 0x000ea40008001105 */
[----:B--2---:R-:W-:Y:S05]  /*3c30*/  @P0 BRA `(.L_x_69) ;  /* 0x0000000000080947 */ /* 0x004fea0003800000 */
[----:B------:R-:W2:Y:S02]  /*3c40*/  SYNCS.PHASECHK.TRANS64.TRYWAIT P0, [UR5+0x8], R6 ;  /* 0x00000806ff0075a7 */ /* 0x000ea40008001105 */
[----:B--2---:R-:W-:Y:S05]  /*3c50*/  @!P0 BRA `(.L_x_70) ;  /* 0x0000005000d08947 */ /* 0x004fea0003800000 */
.L_x_69:
[----:B------:R-:W-:Y:S01]  /*3c60*/  PRMT R4, R4, 0x654, R3 ;  /* 0x0000065404047816 */ /* 0x000fe20000000003 */
[----:B------:R-:W-:Y:S01]  /*3c70*/  HFMA2 R3, -RZ, RZ, 0, 5.9604644775390625e-08 ;  /* 0x00000001ff037431 */ /* 0x000fe200000001ff */
[----:B------:R-:W-:Y:S01]  /*3c80*/  UPRMT UR4, UR37, 0x654, UR7 ;  /* 0x0000065425047896 */ /* 0x000fe20008000007 */
[----:B------:R-:W-:Y:S02]  /*3c90*/  IMAD.MOV.U32 R8, RZ, RZ, 0xffff ;  /* 0x0000ffffff087424 */ /* 0x000fe400078e00ff */
[----:B--2---:R-:W-:Y:S02]  /*3ca0*/  IMAD.MOV.U32 R6, RZ, RZ, 0x4 ;  /* 0x00000004ff067424 */ /* 0x004fe400078e00ff */
[----:B------:R-:W-:Y:S01]  /*3cb0*/  IMAD.SHL.U32 R9, R10, 0x20, RZ ;  /* 0x000000200a097824 */ /* 0x000fe200078e00ff */
[----:B------:R-:W-:Y:S02]  /*3cc0*/  MOV R5, UR4 ;  /* 0x0000000400057c02 */ /* 0x000fe40008000f00 */
[-C--:B------:R-:W-:Y:S01]  /*3cd0*/  SHF.L.U32 R8, R8, R10.reuse, RZ ;  /* 0x0000000a08087219 */ /* 0x080fe200000006ff */
[----:B------:R2:W-:Y:S01]  /*3ce0*/  SYNCS.ARRIVE.TRANS64.RED RZ, [UR4], R6 ;  /* 0x00000006ffff79a7 */ /* 0x0005e20008000404 */
[----:B------:R-:W-:Y:S01]  /*3cf0*/  SHF.L.U32 R7, R3, R10, RZ ;  /* 0x0000000a03077219 */ /* 0x000fe200000006ff */
[----:B------:R2:W-:Y:S04]  /*3d00*/  STS [UR6+0x1a0], R9 ;  /* 0x0001a009ff007988 */ /* 0x0005e80008000806 */
[----:B------:R2:W-:Y:S04]  /*3d10*/  STAS [R4.64], R10 ;  /* 0x0000000a04007dbd */ /* 0x0005e8000c0008ff */
[----:B------:R2:W-:Y:S04]  /*3d20*/  ATOMS.OR RZ, [UR5+0x14], R8 ;  /* 0x00001408ffff798c */ /* 0x0005e8000b000005 */
[----:B------:R2:W-:Y:S04]  /*3d30*/  ATOMS.OR RZ, [UR5+0x18], R7 ;  /* 0x00001807ffff798c */ /* 0x0005e8000b000005 */
[----:B------:R2:W-:Y:S02]  /*3d40*/  ATOMS.XOR RZ, [UR5+0x10], R3 ;  /* 0x00001003ffff798c */ /* 0x0005e4000b800005 */
.L_x_66:
[----:B-1----:R-:W-:Y:S05]  /*3d50*/  BSYNC B0 ;  /* 0x0000000000007941 */ /* 0x002fea0003800000 */
.L_x_65:
[----:B------:R-:W-:Y:S05]  /*3d60*/  BRA.U UP1, `(.L_x_71) ;  /* 0x00000001016c7547 */ /* 0x000fea000b800000 */
[----:B------:R-:W-:-:S03]  /*3d70*/  UMOV UR4, 0xffffffff ;  /* 0xffffffff00047882 */ /* 0x000fc60000000000 */
[----:B------:R-:W-:Y:S05]  /*3d80*/  BRA.DIV UR4, `(.L_x_72) ;  /* 0x00000052049c7947 */ /* 0x000fea000b800000 */
[----:B------:R-:W-:-:S13]  /*3d90*/  ELECT P6, URZ, PT ;  /* 0x0000000000ff782f */ /* 0x000fda00038c0000 */
.L_x_182:
[----:B------:R-:W-:Y:S05]  /*3da0*/  @!P6 BRA `(.L_x_71) ;  /* 0x00000000005ce947 */ /* 0x000fea0003800000 */
[----:B--2---:R-:W2:Y:S02]  /*3db0*/  LDS R4, [UR5+0x10] ;  /* 0x00001005ff047984 */ /* 0x004ea40008000800 */
[----:B--2---:R-:W-:-:S04]  /*3dc0*/  SHF.L.U32 R4, R4, 0x1f, RZ ;  /* 0x0000001f04047819 */ /* 0x004fc800000006ff */
[----:B------:R-:W2:Y:S02]  /*3dd0*/  SYNCS.PHASECHK.TRANS64.TRYWAIT P0, [UR5+0x8], R4 ;  /* 0x00000804ff0075a7 */ /* 0x000ea40008001105 */
[----:B--2---:R-:W-:Y:S05]  /*3de0*/  @P0 BRA `(.L_x_73) ;  /* 0x0000000000080947 */ /* 0x004fea0003800000 */
[----:B------:R-:W2:Y:S02]  /*3df0*/  SYNCS.PHASECHK.TRANS64.TRYWAIT P0, [UR5+0x8], R4 ;  /* 0x00000804ff0075a7 */ /* 0x000ea40008001105 */
[----:B--2---:R-:W-:Y:S05]  /*3e00*/  @!P0 BRA `(.L_x_74) ;  /* 0x00000050009c8947 */ /* 0x004fea0003800000 */
.L_x_73:
[----:B------:R-:W3:Y:S01]  /*3e10*/  LDS R6, [UR6+0x1a0] ;  /* 0x0001a006ff067984 */ /* 0x000ee20008000800 */
[----:B--2---:R-:W-:Y:S02]  /*3e20*/  HFMA2 R3, -RZ, RZ, 0, 5.9604644775390625e-08 ;  /* 0x00000001ff037431 */ /* 0x004fe400000001ff */
[----:B------:R-:W-:Y:S01]  /*3e30*/  IMAD.MOV.U32 R4, RZ, RZ, 0xffff ;  /* 0x0000ffffff047424 */ /* 0x000fe200078e00ff */
[----:B------:R-:W-:Y:S01]  /*3e40*/  UPRMT UR4, UR37, 0x654, UR7 ;  /* 0x0000065425047896 */ /* 0x000fe20008000007 */
[----:B---3--:R-:W-:-:S03]  /*3e50*/  IMAD.SHL.U32 R5, R6, 0x20, RZ ;  /* 0x0000002006057824 */ /* 0x008fc600078e00ff */
[-C--:B------:R-:W-:Y:S02]  /*3e60*/  SHF.L.U32 R4, R4, R6.reuse, RZ ;  /* 0x0000000604047219 */ /* 0x080fe400000006ff */
[----:B------:R-:W-:Y:S01]  /*3e70*/  SHF.L.U32 R6, R3, R6, RZ ;  /* 0x0000000603067219 */ /* 0x000fe200000006ff */
[----:B------:R3:W-:Y:S04]  /*3e80*/  STS [UR6+0x1a0], R5 ;  /* 0x0001a005ff007988 */ /* 0x0007e80008000806 */
[----:B------:R3:W-:Y:S04]  /*3e90*/  ATOMS.OR RZ, [UR5+0x14], R4 ;  /* 0x00001404ffff798c */ /* 0x0007e8000b000005 */
[----:B------:R3:W-:Y:S01]  /*3ea0*/  ATOMS.OR RZ, [UR5+0x18], R6 ;  /* 0x00001806ffff798c */ /* 0x0007e2000b000005 */
[----:B------:R-:W-:Y:S03]  /*3eb0*/  SYNCS.ARRIVE.TRANS64.RED.A1T0 RZ, [UR4], RZ ;  /* 0x000000ffffff79a7 */ /* 0x000fe60008100404 */
[----:B------:R3:W-:Y:S01]  /*3ec0*/  ATOMS.XOR RZ, [UR5+0x10], R3 ;  /* 0x00001003ffff798c */ /* 0x0007e2000b800005 */
[----:B------:R-:W-:Y:S05]  /*3ed0*/  BRA `(.L_x_71) ;  /* 0x0000000000107947 */ /* 0x000fea0003800000 */
.L_x_64:
[----:B------:R-:W-:Y:S02]  /*3ee0*/  MOV R3, 0xffffffff ;  /* 0xffffffff00037802 */ /* 0x000fe40000000f00 */
[----:B------:R-:W-:-:S03]  /*3ef0*/  MOV R4, 0x3f20 ;  /* 0x00003f2000047802 */ /* 0x000fc60000000f00 */
[----:B------:R2:W-:Y:S04]  /*3f00*/  STS [UR6+0x1a0], R3 ;  /* 0x0001a003ff007988 */ /* 0x0005e80008000806 */
[----:B-12--5:R-:W-:Y:S05]  /*3f10*/  CALL.REL.NOINC `($__internal_1_$__cuda_sm10x_tcgen05_guardrail_trap_phase_invalid_during_alloc) ;  /* 0x0000005400d87944 */ /* 0x026fea0003c00000 */
.L_x_71:
[----:B------:R-:W-:Y:S05]  /*3f20*/  WARPSYNC.ALL ;  /* 0x0000000000007948 */ /* 0x000fea0003800000 */
[----:B------:R-:W4:Y:S01]  /*3f30*/  S2UR UR20, SR_CgaCtaId ;  /* 0x00000000001479c3 */ /* 0x000f220000008800 */
[----:B------:R-:W-:Y:S01]  /*3f40*/  UMOV UR4, 0x400 ;  /* 0x0000040000047882 */ /* 0x000fe20000000000 */
[----:B------:R-:W-:-:S06]  /*3f50*/  NOP ;  /* 0x0000000000007918 */ /* 0x000fcc0000000000 */
[----:B------:R-:W-:Y:S06]  /*3f60*/  BAR.ARV 0x6, 0xa0 ;  /* 0x0182800000007b1d */ /* 0x000fec0000002000 */
[----:B------:R-:W1:Y:S01]  /*3f70*/  LDCU.64 UR6, c[0x0][0x388] ;  /* 0x00007100ff0677ac */ /* 0x000e620008000a00 */
[----:B------:R-:W-:Y:S01]  /*3f80*/  LOP3.LUT R2, R2, 0xffff, RZ, 0xc0, !PT ;  /* 0x0000ffff02027812 */ /* 0x000fe200078ec0ff */
[----:B--2---:R-:W-:Y:S01]  /*3f90*/  IMAD.MOV.U32 R8, RZ, RZ, 0x1 ;  /* 0x00000001ff087424 */ /* 0x004fe200078e00ff */
[----:B------:R-:W-:Y:S01]  /*3fa0*/  LOP3.LUT R0, R0, 0xffff, RZ, 0xc0, !PT ;  /* 0x0000ffff00007812 */ /* 0x000fe200078ec0ff */
[----:B------:R-:W-:Y:S01]  /*3fb0*/  UMOV UR24, URZ ;  /* 0x000000ff00187c82 */ /* 0x000fe20008000000 */
[----:B------:R-:W-:Y:S01]  /*3fc0*/  R2UR UR21, R2 ;  /* 0x00000000021572ca */ /* 0x000fe200000e0000 */
[----:B------:R-:W-:Y:S01]  /*3fd0*/  IMAD.MOV.U32 R2, RZ, RZ, RZ ;  /* 0x000000ffff027224 */ /* 0x000fe200078e00ff */
[----:B------:R-:W-:Y:S01]  /*3fe0*/  R2UR UR35, R0 ;  /* 0x00000000002372ca */ /* 0x000fe200000e0000 */
[----:B------:R-:W-:Y:S01]  /*3ff0*/  IMAD.MOV.U32 R0, RZ, RZ, RZ ;  /* 0x000000ffff007224 */ /* 0x000fe200078e00ff */
[----:B------:R-:W-:Y:S01]  /*4000*/  UMOV UR19, URZ ;  /* 0x000000ff00137c82 */ /* 0x000fe20008000000 */
[----:B----4-:R-:W-:-:S02]  /*4010*/  ULEA UR20, UR20, UR4, 0x18 ;  /* 0x0000000414147291 */ /* 0x010fc4000f8ec0ff */
[----:B------:R-:W-:Y:S02]  /*4020*/  UISETP.NE.AND UP3, UPT, UR38, URZ, UPT ;  /* 0x000000ff2600728c */ /* 0x000fe4000bf65270 */
[----:B------:R-:W-:Y:S01]  /*4030*/  UIADD3 UR34, UPT, UPT, UR20, 0x158, URZ ;  /* 0x0000015814227890 */ /* 0x000fe2000fffe0ff */
[----:B------:R-:W-:Y:S01]  /*4040*/  UMOV UR32, 0x0 ;  /* 0x0000000000207882 */ /* 0x000fe20000000000 */
[----:B------:R-:W-:Y:S01]  /*4050*/  UMOV UR33, 0x8100010 ;  /* 0x0810001000217882 */ /* 0x000fe20000000000 */
[----:B-1----:R-:W-:Y:S02]  /*4060*/  UIADD3 UR4, UPT, UPT, UR6, 0x3f, URZ ;  /* 0x0000003f06047890 */ /* 0x002fe4000fffe0ff */
[----:B---3--:R-:W1:Y:S01]  /*4070*/  LDS R3, [UR20+0x1a0] ;  /* 0x0001a014ff037984 */ /* 0x008e620008000800 */
[----:B------:R-:W2:Y:S01]  /*4080*/  LDCU UR6, c[0x0][0x390] ;  /* 0x00007200ff0677ac */ /* 0x000ea20008000800 */
[----:B------:R-:W-:Y:S02]  /*4090*/  USHF.R.S32.HI UR5, URZ, 0x1f, UR4 ;  /* 0x0000001fff057899 */ /* 0x000fe40008011404 */
[----:B------:R-:W-:-:S02]  /*40a0*/  UPRMT UR34, URZ, 0x654, UR34 ;  /* 0x00000654ff227896 */ /* 0x000fc40008000022 */
[----:B------:R-:W-:Y:S02]  /*40b0*/  ULEA.HI UR4, UR5, UR4, URZ, 0x6 ;  /* 0x0000000405047291 */ /* 0x000fe4000f8f30ff */
[----:B------:R-:W-:Y:S02]  /*40c0*/  UIADD3 UR5, UPT, UPT, UR20, 0x3300, URZ ;  /* 0x0000330014057890 */ /* 0x000fe4000fffe0ff */
[----:B------:R-:W-:Y:S02]  /*40d0*/  USHF.R.S32.HI UR4, URZ, 0x6, UR4 ;  /* 0x00000006ff047899 */ /* 0x000fe40008011404 */
[----:B------:R-:W-:Y:S02]  /*40e0*/  USHF.R.U32.HI UR5, URZ, 0x4, UR5 ;  /* 0x00000004ff057899 */ /* 0x000fe40008011605 */
[----:B------:R-:W-:Y:S02]  /*40f0*/  UIMAD UR7, UR4, UR7, URZ ;  /* 0x00000007040772a4 */ /* 0x000fe4000f8e02ff */
[----:B------:R-:W-:-:S02]  /*4100*/  UIADD3 UR4, UPT, UPT, UR20, 0x25300, URZ ;  /* 0x0002530014047890 */ /* 0x000fc4000fffe0ff */
[----:B------:R-:W-:Y:S02]  /*4110*/  ULOP3.LUT UR5, UR5, 0x3fff, URZ, 0xc0, !UPT ;  /* 0x00003fff05057892 */ /* 0x000fe4000f8ec0ff */
[----:B------:R-:W-:Y:S02]  /*4120*/  USHF.R.U32.HI UR4, URZ, 0x4, UR4 ;  /* 0x00000004ff047899 */ /* 0x000fe40008011604 */
[----:B------:R-:W-:Y:S02]  /*4130*/  ULOP3.LUT UR22, UR5, 0x10000, URZ, 0xfc, !UPT ;  /* 0x0001000005167892 */ /* 0x000fe4000f8efcff */
[----:B------:R-:W-:Y:S02]  /*4140*/  ULOP3.LUT UR23, UR4, 0x3fff, URZ, 0xc0, !UPT ;  /* 0x00003fff04177892 */ /* 0x000fe4000f8ec0ff */
[----:B--2---:R-:W-:Y:S02]  /*4150*/  UIMAD UR4, UR7, UR6, URZ ;  /* 0x00000006070472a4 */ /* 0x004fe4000f8e02ff */
[----:B------:R-:W-:-:S02]  /*4160*/  ULOP3.LUT UR23, UR23, 0x10000, URZ, 0xfc, !UPT ;  /* 0x0001000017177892 */ /* 0x000fc4000f8efcff */
[----:B------:R-:W-:Y:S02]  /*4170*/  UIADD3 UR36, UPT, UPT, UR4, -0x1, URZ ;  /* 0xffffffff04247890 */ /* 0x000fe4000fffe0ff */
[----:B------:R-:W-:Y:S01]  /*4180*/  UISETP.GE.AND UP4, UPT, UR4, 0x1, UPT ;  /* 0x000000010400788c */ /* 0x000fe2000bf86270 */
[----:B------:R-:W-:Y:S01]  /*4190*/  UMOV UR30, 0x0 ;  /* 0x00000000001e7882 */ /* 0x000fe20000000000 */
[----:B------:R-:W-:Y:S01]  /*41a0*/  UMOV UR31, 0x8100010 ;  /* 0x08100010001f7882 */ /* 0x000fe20000000000 */
[----:B------:R-:W-:Y:S01]  /*41b0*/  UMOV UR28, 0x0 ;  /* 0x00000000001c7882 */ /* 0x000fe20000000000 */
[C---:B-1----:R-:W-:Y:S01]  /*41c0*/  VIADD R5, R3.reuse, 0x20 ;  /* 0x0000002003057836 */ /* 0x042fe20000000000 */
[----:B------:R-:W-:Y:S01]  /*41d0*/  LOP3.LUT R4, R3, 0xffff, RZ, 0xc0, !PT ;  /* 0x0000ffff03047812 */ /* 0x000fe200078ec0ff */
[----:B------:R-:W-:Y:S01]  /*41e0*/  UMOV UR29, 0x8100010 ;  /* 0x08100010001d7882 */ /* 0x000fe20000000000 */
[----:B------:R-:W-:Y:S01]  /*41f0*/  UMOV UR26, 0x0 ;  /* 0x00000000001a7882 */ /* 0x000fe20000000000 */
[----:B------:R-:W-:Y:S01]  /*4200*/  UMOV UR27, 0x8100010 ;  /* 0x08100010001b7882 */ /* 0x000fe20000000000 */
[----:B------:R-:W-:-:S05]  /*4210*/  LOP3.LUT R5, R5, 0xffff, RZ, 0xc0, !PT ;  /* 0x0000ffff05057812 */ /* 0x000fca00078ec0ff */
[----:B------:R1:W-:Y:S02]  /*4220*/  STL.64 [R1], R4 ;  /* 0x0000000401007387 */ /* 0x0003e40000100a00 */
.L_x_83:
[----:B-1----:R-:W-:-:S04]  /*4230*/  SHF.L.U32 R5, R2, 0x1f, RZ ;  /* 0x0000001f02057819 */ /* 0x002fc800000006ff */
[----:B------:R-:W1:Y:S02]  /*4240*/  SYNCS.PHASECHK.TRANS64.TRYWAIT P0, [UR20+0x150], R5 ;  /* 0x00015005ff0075a7 */ /* 0x000e640008001114 */
[----:B-1-34-:R-:W-:Y:S05]  /*4250*/  @!P0 BRA `(.L_x_75) ;  /* 0x0000004c00a08947 */ /* 0x01afea0003800000 */
.L_x_184:
[----:B-1----:R-:W1:Y:S01]  /*4260*/  LDS.128 R4, [UR20+0x190] ;  /* 0x00019014ff047984 */ /* 0x002e620008000c00 */
[----:B------:R-:W-:Y:S01]  /*4270*/  ULEA UR25, UR24, UR20, 0x3 ;  /* 0x0000001418197291 */ /* 0x000fe2000f8e18ff */
[----:B------:R-:W-:Y:S01]  /*4280*/  @!PT LDS RZ, [RZ] ;  /* 0x00000000fffff984 */ /* 0x000fe20000000800 */
[----:B------:R-:W-:Y:S01]  /*4290*/  @!PT LDS RZ, [RZ] ;  /* 0x00000000fffff984 */ /* 0x000fe20000000800 */
[----:B------:R-:W-:Y:S01]  /*42a0*/  @!PT LDS RZ, [RZ] ;  /* 0x00000000fffff984 */ /* 0x000fe20000000800 */
[----:B------:R-:W-:Y:S01]  /*42b0*/  @!PT LDS RZ, [RZ] ;  /* 0x00000000fffff984 */ /* 0x000fe20000000800 */
[----:B------:R2:W-:Y:S06]  /*42c0*/  MEMBAR.ALL.CTA ;  /* 0x0000000000007992 */ /* 0x0005ec0000008000 */
[----:B--2---:R-:W2:Y:S02]  /*42d0*/  FENCE.VIEW.ASYNC.S ;  /* 0x00000000000073c6 */ /* 0x004ea40000000000 */
[----:B--2---:R-:W-:Y:S01]  /*42e0*/  SYNCS.ARRIVE.TRANS64.RED.A1T0 RZ, [UR34], RZ ;  /* 0x000000ffffff79a7 */ /* 0x004fe20008100422 */
[----:B-1----:R-:W-:Y:S01]  /*42f0*/  LOP3.LUT P3, RZ, R6, 0x1, RZ, 0xc0, !PT ;  /* 0x0000000106ff7812 */ /* 0x002fe2000786c0ff */
[----:B------:R-:W-:-:S12]  /*4300*/  BRA.U UP3, `(.L_x_76) ;  /* 0x00000001030c7547 */ /* 0x000fd8000b800000 */
[----:B------:R-:W-:-:S04]  /*4310*/  SHF.L.U32 R5, R8, 0x1f, RZ ;  /* 0x0000001f08057819 */ /* 0x000fc800000006ff */
[----:B------:R-:W1:Y:S02]  /*4320*/  SYNCS.PHASECHK.TRANS64.TRYWAIT P0, [UR25+0x170], R5 ;  /* 0x00017005ff0075a7 */ /* 0x000e640008001119 */
[----:B-1----:R-:W-:Y:S05]  /*4330*/  @!P0 BRA `(.L_x_77) ;  /* 0x0000004c00808947 */ /* 0x002fea0003800000 */
.L_x_76:
[----:B------:R-:W-:Y:S05]  /*4340*/  BRA.U UP3, `(.L_x_78) ;  /* 0x0000000503047547 */ /* 0x000fea000b800000 */
[----:B------:R-:W-:Y:S05]  /*4350*/  BRA.U !UP4, `(.L_x_79) ;  /* 0x000000010cf47547 */ /* 0x000fea000b800000 */
[----:B------:R-:W-:Y:S01]  /*4360*/  ULEA UR4, UR24, UR43, 0x2 ;  /* 0x0000002b18047291 */ /* 0x000fe2000f8e10ff */
[----:B-1----:R-:W-:-:S08]  /*4370*/  SHF.L.U32 R4, R0, 0x1f, RZ ;  /* 0x0000001f00047819 */ /* 0x002fd000000006ff */
[----:B------:R-:W5:Y:S01]  /*4380*/  LDL R5, [UR4] ;  /* 0x00000004ff057983 */ /* 0x000f620008100800 */
[----:B------:R-:W-:Y:S02]  /*4390*/  ULEA UR4, UR19, UR20, 0x3 ;  /* 0x0000001413047291 */ /* 0x000fe4000f8e18ff */
[----:B------:R-:W-:Y:S01]  /*43a0*/  UPLOP3.LUT UP2, UPT, UPT, UPT, UPT, 0x40, 0x4 ;  /* 0x000000000004789c */ /* 0x000fe20003f4e870 */
[----:B------:R-:W-:-:S06]  /*43b0*/  UMOV UR17, UR36 ;  /* 0x0000002400117c82 */ /* 0x000fcc0008000000 */
[----:B------:R1:W2:Y:S01]  /*43c0*/  SYNCS.PHASECHK.TRANS64.TRYWAIT P2, [UR4], R4 ;  /* 0x00000004ff0075a7 */ /* 0x0002a20008041104 */
[----:B------:R-:W-:-:S05]  /*43d0*/  UMOV UR4, UR19 ;  /* 0x0000001300047c82 */ /* 0x000fca0008000000 */
.L_x_82:
[----:B------:R-:W-:Y:S01]  /*43e0*/  ULEA UR18, UR4, UR20, 0x3 ;  /* 0x0000001404127291 */ /* 0x000fe2000f8e18ff */
[----:B--234-:R-:W-:Y:S11]  /*43f0*/  @P2 BRA `(.L_x_80) ;  /* 0x00000000000c2947 */ /* 0x01cff60003800000 */
[----:B------:R-:W-:Y:S04]  /*4400*/  SHF.L.U32 R6, R0, 0x1f, RZ ;  /* 0x0000001f00067819 */ /* 0x000fe800000006ff */
[----:B------:R-:W2:Y:S02]  /*4410*/  SYNCS.PHASECHK.TRANS64.TRYWAIT P0, [UR18], R6 ;  /* 0x00000006ff0075a7 */ /* 0x000ea40008001112 */
[----:B--2---:R-:W-:Y:S05]  /*4420*/  @!P0 BRA `(.L_x_81) ;  /* 0x0000004c005c8947 */ /* 0x004fea0003800000 */
.L_x_80:
[----:B------:R-:W-:Y:S01]  /*4430*/  UISETP.NE.AND UP0, UPT, UR17, URZ, UPT ;  /* 0x000000ff1100728c */ /* 0x000fe2000bf05270 */
[----:B------:R-:W-:Y:S01]  /*4440*/  PLOP3.LUT P2, PT, PT, PT, PT, 0x80, 0x8 ;  /* 0x000000000008781c */ /* 0x000fe20003f4f070 */
[----:B------:R-:W-:Y:S02]  /*4450*/  UIADD3 UR5, UPT, UPT, UR4, 0x1, URZ ;  /* 0x0000000104057890 */ /* 0x000fe4000fffe0ff */
[----:B------:R-:W-:Y:S02]  /*4460*/  ULEA UR10, UR4, UR23, 0x8 ;  /* 0x00000017040a7291 */ /* 0x000fe4000f8e40ff */
[----:B------:R-:W-:Y:S01]  /*4470*/  UISETP.NE.AND UP1, UPT, UR5, 0x11, UPT ;  /* 0x000000110500788c */ /* 0x000fe2000bf25270 */
[----:B------:R-:W-:Y:S01]  /*4480*/  PLOP3.LUT P0, PT, PT, PT, UP0, 0x80, 0x8 ;  /* 0x000000000008781c */ /* 0x000fe20003f0f008 */
[----:B------:R-:W-:Y:S02]  /*4490*/  ULEA UR14, UR4, UR22, 0x9 ;  /* 0x00000016040e7291 */ /* 0x000fe4000f8e48ff */
[----:B------:R-:W-:Y:S02]  /*44a0*/  USEL UR6, URZ, 0x1, UP1 ;  /* 0x00000001ff067887 */ /* 0x000fe40008800000 */
[----:B------:R-:W-:Y:S01]  /*44b0*/  USEL UR19, UR5, URZ, UP1 ;  /* 0x000000ff05137287 */ /* 0x000fe20008800000 */
[----:B------:R-:W-:Y:S11]  /*44c0*/  ELECT P1, URZ, PT ;  /* 0x0000000000ff782f */ /* 0x000ff60003820000 */
[----:B------:R-:W-:Y:S02]  /*44d0*/  @!UPT UIADD3 URZ, UPT, UPT, URZ, URZ, URZ ;  /* 0x000000fffffff290 */ /* 0x000fe4000fffe0ff */
[C---:B-----5:R-:W-:Y:S01]  /*44e0*/  @P1 R2UR.BROADCAST UR4, R5.reuse ;  /* 0x00000000050412ca */ /* 0x060fe200008e0000 */
[----:B------:R-:W-:Y:S01]  /*44f0*/  @UP0 ULEA UR5, UR19, UR20, 0x3 ;  /* 0x0000001413050291 */ /* 0x000fe2000f8e18ff */
[----:B------:R-:W-:Y:S01]  /*4500*/  LOP3.LUT R0, R0, UR6, RZ, 0x3c, !PT ;  /* 0x0000000600007c12 */ /* 0x000fe2000f8e3cff */
[----:B------:R-:W-:Y:S02]  /*4510*/  UIADD3 UR8, UPT, UPT, UR10, 0x2, URZ ;  /* 0x000000020a087890 */ /* 0x000fe4000fffe0ff */
[----:B------:R-:W-:Y:S01]  /*4520*/  UIADD3 UR6, UPT, UPT, UR14, 0x2, URZ ;  /* 0x000000020e067890 */ /* 0x000fe2000fffe0ff */
[----:B-1----:R-:W-:Y:S01]  /*4530*/  @P0 SHF.L.U32 R4, R0, 0x1f, RZ ;  /* 0x0000001f00040819 */ /* 0x002fe200000006ff */
[----:B------:R-:W-:Y:S01]  /*4540*/  UIADD3 UR12, UPT, UPT, UR10, 0x4, URZ ;  /* 0x000000040a0c7890 */ /* 0x000fe2000fffe0ff */
[----:B------:R-:W-:Y:S02]  /*4550*/  UMOV UR11, 0x40004040 ;  /* 0x40004040000b7882 */ /* 0x000fe40000000000 */
[----:B------:R3:W4:Y:S01]  /*4560*/  @P0 SYNCS.PHASECHK.TRANS64.TRYWAIT P2, [UR5], R4 ;  /* 0x00000004ff0005a7 */ /* 0x0007220008041105 */
[----:B------:R-:W-:Y:S11]  /*4570*/  ELECT P0, URZ, PT ;  /* 0x0000000000ff782f */ /* 0x000ff60003800000 */
[----:B------:R-:W-:Y:S02]  /*4580*/  @!UPT UIADD3 URZ, UPT, UPT, URZ, URZ, URZ ;  /* 0x000000fffffff290 */ /* 0x000fe4000fffe0ff */
[C---:B------:R-:W-:Y:S02]  /*4590*/  @P0 R2UR.BROADCAST UR16, R5.reuse ;  /* 0x00000000051002ca */ /* 0x040fe400008e0000 */
[----:B------:R-:W-:Y:S01]  /*45a0*/  ELECT P0, URZ, PT ;  /* 0x0000000000ff782f */ /* 0x000fe20003800000 */
[----:B------:R-:W-:Y:S01]  /*45b0*/  UMOV UR15, 0x40004040 ;  /* 0x40004040000f7882 */ /* 0x000fe20000000000 */
[----:B------:R-:W-:Y:S01]  /*45c0*/  UMOV UR9, 0x40004040 ;  /* 0x4000404000097882 */ /* 0x000fe20000000000 */
[----:B------:R1:W-:Y:S01]  /*45d0*/  UTCHMMA.2CTA gdesc[UR14], gdesc[UR10], tmem[UR4], tmem[UR32], idesc[UR33], UP2 ;  /* 0x00ff200a0e0075ea */ /* 0x0003e20009200004 */
[----:B------:R-:W-:Y:S01]  /*45e0*/  UPLOP3.LUT UP2, UPT, UPT, UPT, UPT, 0x80, 0x8 ;  /* 0x000000000008789c */ /* 0x000fe20003f4f070 */
[----:B------:R-:W-:Y:S01]  /*45f0*/  UMOV UR7, 0x40004040 ;  /* 0x4000404000077882 */ /* 0x000fe20000000000 */
[----:B------:R-:W-:Y:S01]  /*4600*/  UMOV UR13, 0x40004040 ;  /* 0x40004040000d7882 */ /* 0x000fe20000000000 */
[----:B------:R-:W-:Y:S04]  /*4610*/  UMOV UR5, 0x40004040 ;  /* 0x4000404000057882 */ /* 0x000fe80000000000 */
[----:B------:R2:W-:Y:S01]  /*4620*/  UTCHMMA.2CTA gdesc[UR6], gdesc[UR8], tmem[UR16], tmem[UR30], idesc[UR31], UPT ;  /* 0x00ff1e08060075ea */ /* 0x0005e2000ba00010 */
[----:B-1----:R-:W-:Y:S01]  /*4630*/  UIADD3 UR4, UPT, UPT, UR14, 0x4, URZ ;  /* 0x000000040e047890 */ /* 0x002fe2000fffe0ff */
[C---:B------:R-:W-:Y:S02]  /*4640*/  @P0 R2UR.BROADCAST UR15, R5.reuse ;  /* 0x00000000050f02ca */ /* 0x040fe400008e0000 */
[----:B------:R-:W-:Y:S01]  /*4650*/  ELECT P0, URZ, PT ;  /* 0x0000000000ff782f */ /* 0x000fe20003800000 */
[----:B------:R-:W-:Y:S02]  /*4660*/  UIADD3 UR10, UPT, UPT, UR10, 0x6, URZ ;  /* 0x000000060a0a7890 */ /* 0x000fe4000fffe0ff */
[----:B--2---:R-:W-:Y:S10]  /*4670*/  UIADD3 UR6, UPT, UPT, UR14, 0x6, URZ ;  /* 0x000000060e067890 */ /* 0x004ff4000fffe0ff */
[----:B------:R-:W-:Y:S01]  /*4680*/  @P0 R2UR.BROADCAST UR9, R5 ;  /* 0x00000000050902ca */ /* 0x000fe200008e0000 */
[----:B------:R-:W-:Y:S01]  /*4690*/  UIADD3 UR8, UPT, UPT, UR18, 0x88, URZ ;  /* 0x0000008812087890 */ /* 0x000fe2000fffe0ff */
[----:B------:R1:W-:Y:S11]  /*46a0*/  UTCHMMA.2CTA gdesc[UR4], gdesc[UR12], tmem[UR15], tmem[UR28], idesc[UR29], UPT ;  /* 0x00ff1c0c040075ea */ /* 0x0003f6000ba0000f */
[----:B------:R3:W-:Y:S01]  /*46b0*/  UTCHMMA.2CTA gdesc[UR6], gdesc[UR10], tmem[UR9], tmem[UR26], idesc[UR27], UPT ;  /* 0x00ff1a0a060075ea */ /* 0x0007e2000ba00009 */
[----:B------:R3:W-:Y:S01]  /*46c0*/  UTCBAR.2CTA.MULTICAST [UR8], URZ, UR21 ;  /* 0x000000ff080073e9 */ /* 0x0007e20008200815 */
[----:B-1----:R-:W-:Y:S02]  /*46d0*/  UIADD3 UR4, UPT, UPT, UR17, 0x1, URZ ;  /* 0x0000000111047890 */ /* 0x002fe4000fffe0ff */
[----:B------:R-:W-:Y:S02]  /*46e0*/  UIADD3 UR5, UPT, UPT, UR17, -0x1, URZ ;  /* 0xffffffff11057890 */ /* 0x000fe4000fffe0ff */
[----:B------:R-:W-:Y:S03]  /*46f0*/  UISETP.GT.U32.AND UP0, UPT, UR4, 0x1, UPT ;  /* 0x000000010400788c */ /* 0x000fe6000bf04070 */
[----:B------:R-:W-:Y:S02]  /*4700*/  UMOV UR4, UR19 ;  /* 0x0000001300047c82 */ /* 0x000fe40008000000 */
[----:B------:R-:W-:Y:S04]  /*4710*/  UMOV UR17, UR5 ;  /* 0x0000000500117c82 */ /* 0x000fe80008000000 */
[----:B------:R-:W-:Y:S05]  /*4720*/  BRA.U UP0, `(.L_x_82) ;  /* 0xfffffffd002c7547 */ /* 0x000fea000b83ffff */
.L_x_79:
[----:B------:R-:W-:-:S09]  /*4730*/  UIADD3 UR4, UPT, UPT, UR25, 0x160, URZ ;  /* 0x0000016019047890 */ /* 0x000fd2000fffe0ff */
[----:B------:R2:W-:Y:S01]  /*4740*/  UTCBAR.2CTA.MULTICAST [UR4], URZ, UR35 ;  /* 0x000000ff040073e9 */ /* 0x0005e20008200823 */
[----:B------:R-:W-:Y:S02]  /*4750*/  NOP ;  /* 0x0000000000007918 */ /* 0x000fe40000000000 */
.L_x_78:
[----:B--2---:R-:W-:Y:S01]  /*4760*/  UIADD3 UR4, UPT, UPT, UR24, 0x1, URZ ;  /* 0x0000000118047890 */ /* 0x004fe2000fffe0ff */
[----:B------:R-:W-:-:S03]  /*4770*/  LOP3.LUT R2, R2, 0x1, RZ, 0x3c, !PT ;  /* 0x0000000102027812 */ /* 0x000fc600078e3cff */
[----:B------:R-:W-:-:S04]  /*4780*/  UISETP.NE.AND UP0, UPT, UR4, 0x2, UPT ;  /* 0x000000020400788c */ /* 0x000fc8000bf05270 */
[----:B------:R-:W-:Y:S02]  /*4790*/  USEL UR5, URZ, 0x1, UP0 ;  /* 0x00000001ff057887 */ /* 0x000fe40008000000 */
[----:B------:R-:W-:-:S04]  /*47a0*/  USEL UR24, UR4, URZ, UP0 ;  /* 0x000000ff04187287 */ /* 0x000fc80008000000 */
[----:B------:R-:W-:Y:S01]  /*47b0*/  LOP3.LUT R8, R8, UR5, RZ, 0x3c, !PT ;  /* 0x0000000508087c12 */ /* 0x000fe2000f8e3cff */
[----:B------:R-:W-:Y:S07]  /*47c0*/  @P3 BRA `(.L_x_83) ;  /* 0xfffffff800983947 */ /* 0x000fee000383ffff */
[----:B---3--:R-:W2:Y:S01]  /*47d0*/  S2UR UR8, SR_CgaCtaId ;  /* 0x00000000000879c3 */ /* 0x008ea20000008800 */
[----:B------:R-:W-:Y:S01]  /*47e0*/  ELECT P0, URZ, PT ;  /* 0x0000000000ff782f */ /* 0x000fe20003800000 */
[----:B------:R-:W-:Y:S01]  /*47f0*/  HFMA2 R0, -RZ, RZ, 0, 5.9604644775390625e-08 ;  /* 0x00000001ff007431 */ /* 0x000fe200000001ff */
[----:B------:R-:W-:-:S05]  /*4800*/  UMOV UR4, 0x40 ;  /* 0x0000004000047882 */ /* 0x000fca0000000000 */
[----:B------:R-:W-:Y:S01]  /*4810*/  UVIRTCOUNT.DEALLOC.SMPOOL 0x80 ;  /* 0x000000800000784c */ /* 0x000fe20000000000 */
[----:B------:R-:W-:Y:S02]  /*4820*/  UISETP.NE.AND UP0, UPT, UR38, URZ, UPT ;  /* 0x000000ff2600728c */ /* 0x000fe4000bf05270 */
[----:B--2---:R-:W-:-:S09]  /*4830*/  ULEA UR8, UR8, UR4, 0x18 ;  /* 0x0000000408087291 */ /* 0x004fd2000f8ec0ff */
[----:B------:R2:W-:Y:S01]  /*4840*/  @P0 STS.U8 [UR8+0x1c], R0 ;  /* 0x00001c00ff000988 */ /* 0x0005e20008000008 */
[----:B------:R-:W-:Y:S05]  /*4850*/  BRA.U UP0, `(.L_x_84) ;  /* 0x0000000100587547 */ /* 0x000fea000b800000 */
[----:B------:R-:W-:Y:S01]  /*4860*/  UIADD3 UR5, UPT, UPT, UR20, 0x170, URZ ;  /* 0x0000017014057890 */ /* 0x000fe2000fffe0ff */
[----:B------:R-:W-:-:S03]  /*4870*/  SHF.L.U32 R2, R8, 0x1f, RZ ;  /* 0x0000001f08027819 */ /* 0x000fc600000006ff */
[----:B------:R-:W-:-:S09]  /*4880*/  ULEA UR4, UR24, UR5, 0x3 ;  /* 0x0000000518047291 */ /* 0x000fd2000f8e18ff */
[----:B------:R-:W3:Y:S02]  /*4890*/  SYNCS.PHASECHK.TRANS64.TRYWAIT P0, [UR4], R2 ;  /* 0x00000002ff0075a7 */ /* 0x000ee40008001104 */
[----:B---3--:R-:W-:Y:S05]  /*48a0*/  @!P0 BRA `(.L_x_85) ;  /* 0x0000004800548947 */ /* 0x008fea0003800000 */
.L_x_188:
[----:B------:R-:W-:-:S04]  /*48b0*/  UIADD3 UR4, UPT, UPT, UR24, 0x1, URZ ;  /* 0x0000000118047890 */ /* 0x000fc8000fffe0ff */
[----:B------:R-:W-:-:S04]  /*48c0*/  UISETP.NE.AND UP1, UPT, UR4, 0x2, UPT ;  /* 0x000000020400788c */ /* 0x000fc8000bf25270 */
[----:B------:R-:W-:Y:S02]  /*48d0*/  USEL UR6, URZ, 0x1, UP1 ;  /* 0x00000001ff067887 */ /* 0x000fe40008800000 */
[----:B------:R-:W-:-:S04]  /*48e0*/  USEL UR4, UR4, URZ, UP1 ;  /* 0x000000ff04047287 */ /* 0x000fc80008800000 */
[----:B------:R-:W-:Y:S01]  /*48f0*/  ULEA UR4, UR4, UR5, 0x3 ;  /* 0x0000000504047291 */ /* 0x000fe2000f8e18ff */
[----:B--2---:R-:W-:-:S04]  /*4900*/  LOP3.LUT R2, R8, UR6, RZ, 0x3c, !PT ;  /* 0x0000000608027c12 */ /* 0x004fc8000f8e3cff */
[----:B------:R-:W-:Y:S01]  /*4910*/  SHF.L.U32 R2, R2, 0x1f, RZ ;  /* 0x0000001f02027819 */ /* 0x000fe200000006ff */
[----:B------:R-:W-:-:S04]  /*4920*/  IMAD.U32 R0, RZ, RZ, UR4 ;  /* 0x00000004ff007e24 */ /* 0x000fc8000f8e00ff */
[----:B------:R2:W3:Y:S03]  /*4930*/  SYNCS.PHASECHK.TRANS64.TRYWAIT P0, [R0+URZ], R2 ;  /* 0x00000002000075a7 */ /* 0x0004e600080011ff */
[----:B---3--:R-:W-:Y:S05]  /*4940*/  @!P0 NANOSLEEP.SYNCS 0x989680 ;  /* 0x009896800000895d */ /* 0x008fea0003900000 */
[----:B------:R-:W3:Y:S02]  /*4950*/  @!P0 SYNCS.PHASECHK.TRANS64 P0, [R0+URZ], R2 ;  /* 0x00000002000085a7 */ /* 0x000ee400080010ff */
[----:B---3--:R-:W-:Y:S05]  /*4960*/  @P0 BRA `(.L_x_86) ;  /* 0x0000000000200947 */ /* 0x008fea0003800000 */
.L_x_87:
[----:B---3--:R3:W1:Y:S02]  /*4970*/  SYNCS.PHASECHK.TRANS64.TRYWAIT P0, [R0+URZ], R2 ;  /* 0x00000002000075a7 */ /* 0x00866400080011ff */
[----:B-1----:R-:W-:Y:S05]  /*4980*/  @!P0 NANOSLEEP.SYNCS 0x989680 ;  /* 0x009896800000895d */ /* 0x002fea0003900000 */
[----:B------:R-:W1:Y:S02]  /*4990*/  @!P0 SYNCS.PHASECHK.TRANS64 P0, [R0+URZ], R2 ;  /* 0x00000002000085a7 */ /* 0x000e6400080010ff */
[----:B-1----:R-:W-:Y:S05]  /*49a0*/  @!P0 BRA `(.L_x_87) ;  /* 0xfffffffc00f08947 */ /* 0x002fea000383ffff */
[----:B------:R-:W-:Y:S05]  /*49b0*/  BRA `(.L_x_86) ;  /* 0x00000000000c7947 */ /* 0x000fea0003800000 */
.L_x_84:
[----:B------:R-:W-:-:S04]  /*49c0*/  UIADD3 UR4, UPT, UPT, UR20, 0x180, URZ ;  /* 0x0000018014047890 */ /* 0x000fc8000fffe0ff */
[----:B------:R-:W-:-:S09]  /*49d0*/  UPRMT UR4, UR37, 0x654, UR4 ;  /* 0x0000065425047896 */ /* 0x000fd20008000004 */
[----:B------:R-:W-:Y:S03]  /*49e0*/  SYNCS.ARRIVE.TRANS64.RED.A1T0 RZ, [UR4], RZ ;  /* 0x000000ffffff79a7 */ /* 0x000fe60008100404 */
.L_x_86:
[----:B--23--:R-:W-:Y:S01]  /*49f0*/  SHF.L.U32 R2, RZ, 0x1f, RZ ;  /* 0x0000001fff027819 */ /* 0x00cfe200000006ff */
[----:B------:R-:W-:Y:S01]  /*4a00*/  UIADD3 UR4, UPT, UPT, UR20, 0x180, URZ ;  /* 0x0000018014047890 */ /* 0x000fe2000fffe0ff */
[----:B------:R-:W-:Y:S02]  /*4a10*/  PLOP3.LUT P0, PT, PT, PT, UP0, 0x80, 0x8 ;  /* 0x000000000008781c */ /* 0x000fe40003f0f008 */
[----:B------:R-:W2:Y:S02]  /*4a20*/  SYNCS.PHASECHK.TRANS64.TRYWAIT P1, [UR20+0x180], R2 ;  /* 0x00018002ff0075a7 */ /* 0x000ea40008021114 */
[----:B--2---:R-:W-:Y:S09]  /*4a30*/  @!P1 BRA `(.L_x_88) ;  /* 0x0000004800089947 */ /* 0x004ff20003800000 */
.L_x_190:
[----:B------:R-:W-:Y:S01]  /*4a40*/  @!UP0 UPRMT UR4, UR37, 0x654, UR4 ;  /* 0x0000065425048896 */ /* 0x000fe20008000004 */
[----:B------:R-:W-:Y:S01]  /*4a50*/  LOP3.LUT R3, R3, 0xffff, RZ, 0xc0, !PT ;  /* 0x0000ffff03037812 */ /* 0x000fe200078ec0ff */
[----:B--2---:R-:W-:-:S03]  /*4a60*/  IMAD.MOV.U32 R2, RZ, RZ, 0xffff ;  /* 0x0000ffffff027424 */ /* 0x004fc600078e00ff */
[----:B------:R-:W-:-:S04]  /*4a70*/  SHF.R.U32.HI R3, RZ, 0x5, R3 ;  /* 0x00000005ff037819 */ /* 0x000fc80000011603 */
[----:B------:R-:W-:Y:S01]  /*4a80*/  @!P0 SYNCS.ARRIVE.TRANS64.RED.A1T0 RZ, [UR4], RZ ;  /* 0x000000ffffff89a7 */ /* 0x000fe20008100404 */
[----:B------:R-:W-:Y:S01]  /*4a90*/  NOP ;  /* 0x0000000000007918 */ /* 0x000fe20000000000 */
[----:B------:R-:W2:Y:S01]  /*4aa0*/  LDS R0, [UR8+0x14] ;  /* 0x00001408ff007984 */ /* 0x000ea20008000800 */
[----:B------:R-:W-:-:S04]  /*4ab0*/  SHF.L.U32 R2, R2, R3, RZ ;  /* 0x0000000302027219 */ /* 0x000fc800000006ff */
[----:B--2---:R-:W-:-:S04]  /*4ac0*/  LOP3.LUT R0, R0, R2, RZ, 0xc0, !PT ;  /* 0x0000000200007212 */ /* 0x004fc800078ec0ff */
[----:B------:R-:W-:Y:S01]  /*4ad0*/  ISETP.NE.AND P0, PT, R0, R2, PT ;  /* 0x000000020000720c */ /* 0x000fe20003f05270 */
[----:B------:R-:W-:-:S05]  /*4ae0*/  IMAD.MOV.U32 R0, RZ, RZ, 0x1 ;  /* 0x00000001ff007424 */ /* 0x000fca00078e00ff */
[----:B------:R-:W-:-:S07]  /*4af0*/  SHF.L.U32 R0, R0, R3, RZ ;  /* 0x0000000300007219 */ /* 0x000fce00000006ff */
[----:B------:R-:W-:Y:S05]  /*4b00*/  @P0 BRA `(.L_x_89) ;  /* 0x00000000005c0947 */ /* 0x000fea0003800000 */
[----:B------:R-:W2:Y:S02]  /*4b10*/  LDS R3, [UR8+0x18] ;  /* 0x00001808ff037984 */ /* 0x000ea40008000800 */
[----:B--2---:R-:W-:-:S04]  /*4b20*/  LOP3.LUT R3, R3, R0, RZ, 0xc0, !PT ;  /* 0x0000000003037212 */ /* 0x004fc800078ec0ff */
[----:B------:R-:W-:-:S13]  /*4b30*/  ISETP.NE.AND P0, PT, R3, R0, PT ;  /* 0x000000000300720c */ /* 0x000fda0003f05270 */
[----:B------:R-:W-:Y:S05]  /*4b40*/  @P0 BRA `(.L_x_90) ;  /* 0x0000000000400947 */ /* 0x000fea0003800000 */
[----:B------:R-:W-:Y:S01]  /*4b50*/  R2UR UR4, R2 ;  /* 0x00000000020472ca */ /* 0x000fe200000e0000 */
[----:B------:R-:W2:Y:S01]  /*4b60*/  S2R R3, SR_LANEID ;  /* 0x0000000000037919 */ /* 0x000ea20000000000 */
[----:B------:R-:W-:-:S04]  /*4b70*/  LOP3.LUT R0, RZ, R0, RZ, 0x33, !PT ;  /* 0x00000000ff007212 */ /* 0x000fc800078e33ff */
[----:B------:R-:W3:Y:S07]  /*4b80*/  REDUX UR6, R0 ;  /* 0x00000000000673c4 */ /* 0x000eee0000000000 */
[----:B------:R-:W-:-:S03]  /*4b90*/  ULOP3.LUT UR5, URZ, UR4, URZ, 0x33, !UPT ;  /* 0x00000004ff057292 */ /* 0x000fc6000f8e33ff */
[----:B------:R-:W-:Y:S02]  /*4ba0*/  VOTEU.ANY UR4, UPT, PT ;  /* 0x0000000000047886 */ /* 0x000fe400038e0100 */
[----:B------:R-:W-:Y:S01]  /*4bb0*/  UFLO.U32 UR4, UR4 ;  /* 0x00000004000472bd */ /* 0x000fe200080e0000 */
[----:B------:R-:W-:-:S04]  /*4bc0*/  IMAD.U32 R2, RZ, RZ, UR5 ;  /* 0x00000005ff027e24 */ /* 0x000fc8000f8e00ff */
[----:B------:R-:W1:Y:S02]  /*4bd0*/  REDUX UR7, R2 ;  /* 0x00000000020773c4 */ /* 0x000e640000000000 */
[----:B------:R1:W-:Y:S01]  /*4be0*/  UTCATOMSWS.AND URZ, UR5 ;  /* 0x0000000500ff79e3 */ /* 0x0003e20008000000 */
[----:B---3--:R-:W-:Y:S01]  /*4bf0*/  IMAD.U32 R0, RZ, RZ, UR6 ;  /* 0x00000006ff007e24 */ /* 0x008fe2000f8e00ff */
[----:B--2---:R-:W-:Y:S01]  /*4c00*/  ISETP.EQ.U32.AND P0, PT, R3, UR4, PT ;  /* 0x0000000403007c0c */ /* 0x004fe2000bf02070 */
[----:B-1----:R-:W-:-:S12]  /*4c10*/  IMAD.U32 R2, RZ, RZ, UR7 ;  /* 0x00000007ff027e24 */ /* 0x002fd8000f8e00ff */
[----:B------:R1:W-:Y:S04]  /*4c20*/  @P0 ATOMS.AND RZ, [UR8+0x14], R2 ;  /* 0x00001402ffff098c */ /* 0x0003e8000a800008 */
[----:B------:R1:W-:Y:S01]  /*4c30*/  @P0 ATOMS.AND RZ, [UR8+0x18], R0 ;  /* 0x00001800ffff098c */ /* 0x0003e2000a800008 */
[----:B------:R-:W-:Y:S05]  /*4c40*/  BRA `(.L_x_91) ;  /* 0x0000000000147947 */ /* 0x000fea0003800000 */
.L_x_90:
[----:B------:R-:W-:Y:S02]  /*4c50*/  MOV R2, 0x4c70 ;  /* 0x00004c7000027802 */ /* 0x000fe40000000f00 */
[----:B-1--45:R-:W-:Y:S05]  /*4c60*/  CALL.REL.NOINC `($__internal_0_$__cuda_sm10x_tcgen05_guardrail_trap_col_being_dealloced_not_returned_by_alloc) ;  /* 0x0000004800787944 */ /* 0x032fea0003c00000 */
[----:B------:R-:W-:Y:S05]  /*4c70*/  BRA `(.L_x_91) ;  /* 0x0000000000087947 */ /* 0x000fea0003800000 */
.L_x_89:
[----:B------:R-:W-:Y:S02]  /*4c80*/  MOV R2, 0x4ca0 ;  /* 0x00004ca000027802 */ /* 0x000fe40000000f00 */
[----:B-1--45:R-:W-:Y:S05]  /*4c90*/  CALL.REL.NOINC `($__internal_2_$__cuda_sm10x_tcgen05_guardrail_trap_unallocated_columns_being_dealloced) ;  /* 0x0000004800847944 */ /* 0x032fea0003c00000 */
.L_x_91:
[----:B------:R-:W-:Y:S01]  /*4ca0*/  NOP ;  /* 0x0000000000007918 */ /* 0x000fe20000000000 */
[----:B------:R-:W-:Y:S05]  /*4cb0*/  EXIT ;  /* 0x000000000000794d */ /* 0x000fea0003800000 */
.L_x_63:
[----:B------:R-:W-:-:S09]  /*4cc0*/  UISETP.NE.OR UP0, UPT, UR18, 0x3, !UP3 ;  /* 0x000000031200788c */ /* 0x000fd2000df05670 */
[----:B------:R-:W-:Y:S05]  /*4cd0*/  BRA.U UP0, `(.L_x_92) ;  /* 0x0000001100947547 */ /* 0x000fea000b800000 */
[----:B------:R-:W2:Y:S01]  /*4ce0*/  LDCU.64 UR4, c[0x0][0x888] ;  /* 0x00011100ff0477ac */ /* 0x000ea20008000a00 */
[----:B------:R-:W3:Y:S01]  /*4cf0*/  S2UR UR6, SR_CgaCtaId ;  /* 0x00000000000679c3 */ /* 0x000ee20000008800 */
[----:B------:R-:W-:Y:S01]  /*4d00*/  HFMA2 R9, -RZ, RZ, 0, 5.9604644775390625e-08 ;  /* 0x00000001ff097431 */ /* 0x000fe200000001ff */
[----:B------:R-:W-:Y:S01]  /*4d10*/  MOV R8, RZ ;  /* 0x000000ff00087202 */ /* 0x000fe20000000f00 */
[----:B------:R-:W4:Y:S01]  /*4d20*/  LDCU UR38, c[0x0][0x370] ;  /* 0x00006e00ff2677ac */ /* 0x000f220008000800 */
[----:B------:R-:W-:Y:S01]  /*4d30*/  HFMA2 R3, -RZ, RZ, 0, 0.00048828125 ;  /* 0x00001000ff037431 */ /* 0x000fe200000001ff */
[----:B------:R-:W1:Y:S03]  /*4d40*/  LDCU.128 UR40, c[0x0][0xb10] ;  /* 0x00016200ff2877ac */ /* 0x000e660008000c00 */
[----:B------:R-:W4:Y:S01]  /*4d50*/  LDC.64 R10, c[0x0][0x348] ;  /* 0x0000d200ff0a7b82 */ /* 0x000f220000000a00 */
[----:B------:R-:W1:Y:S01]  /*4d60*/  LDCU UR33, c[0x0][0x374] ;  /* 0x00006e80ff2177ac */ /* 0x000e620008000800 */
[----:B------:R-:W4:Y:S01]  /*4d70*/  LDCU.64 UR34, c[0x0][0x890] ;  /* 0x00011200ff2277ac */ /* 0x000f220008000a00 */
[----:B------:R-:W4:Y:S01]  /*4d80*/  LDCU UR30, c[0x0][0xb0c] ;  /* 0x00016180ff1e77ac */ /* 0x000f220008000800 */
[----:B--2---:R-:W-:Y:S01]  /*4d90*/  UISETP.NE.U32.AND UP0, UPT, UR4, URZ, UPT ;  /* 0x000000ff0400728c */ /* 0x004fe2000bf05070 */
[----:B------:R-:W2:Y:S01]  /*4da0*/  LDCU UR54, c[0x0][0xb20] ;  /* 0x00016400ff3677ac */ /* 0x000ea20008000800 */
[----:B------:R-:W2:Y:S01]  /*4db0*/  LDCU UR4, c[0x0][0xb30] ;  /* 0x00016600ff0477ac */ /* 0x000ea20008000800 */
[----:B------:R-:W2:Y:S01]  /*4dc0*/  LDCU.128 UR48, c[0x0][0x980] ;  /* 0x00013000ff3077ac */ /* 0x000ea20008000c00 */
[----:B------:R-:W-:Y:S01]  /*4dd0*/  UMOV UR31, 0x400 ;  /* 0x00000400001f7882 */ /* 0x000fe20000000000 */
[----:B-1----:R-:W-:-:S02]  /*4de0*/  UIMAD.WIDE.U32 UR8, UR33, UR43, URZ ;  /* 0x0000002b210872a5 */ /* 0x002fc4000f8e00ff */
[----:B---3--:R-:W-:Y:S02]  /*4df0*/  ULEA UR31, UR6, UR31, 0x18 ;  /* 0x0000001f061f7291 */ /* 0x008fe4000f8ec0ff */
[----:B----4-:R-:W-:Y:S02]  /*4e00*/  UIMAD.WIDE.U32 UR6, UR38, UR40, URZ ;  /* 0x00000028260672a5 */ /* 0x010fe4000f8e00ff */
[----:B------:R-:W-:Y:S02]  /*4e10*/  UISETP.NE.AND.EX UP5, UPT, UR5, URZ, UPT, UP0 ;  /* 0x000000ff0500728c */ /* 0x000fe4000bfa5300 */
[----:B------:R-:W-:Y:S02]  /*4e20*/  UISETP.NE.U32.AND UP6, UPT, UR34, URZ, UPT ;  /* 0x000000ff2200728c */ /* 0x000fe4000bfc5070 */
[----:B------:R-:W-:Y:S02]  /*4e30*/  UIADD3 UR45, UPT, UPT, UR31, 0x158, URZ ;  /* 0x000001581f2d7890 */ /* 0x000fe4000fffe0ff */
[----:B------:R-:W-:-:S02]  /*4e40*/  UISETP.NE.AND UP0, UPT, UR39, 0x1, UPT ;  /* 0x000000012700788c */ /* 0x000fc4000bf05270 */
[----:B------:R-:W-:Y:S01]  /*4e50*/  UISETP.NE.AND UP0, UPT, UR30, 0x1, UPT ;  /* 0x000000011e00788c */ /* 0x000fe2000bf05270 */
[----:B------:R-:W-:Y:S01]  /*4e60*/  UMOV UR6, UR7 ;  /* 0x0000000700067c82 */ /* 0x000fe20008000000 */
[----:B------:R-:W-:Y:S01]  /*4e70*/  UMOV UR47, UR9 ;  /* 0x00000009002f7c82 */ /* 0x000fe20008000000 */
[----:B------:R-:W-:Y:S02]  /*4e80*/  UISETP.GE.AND UP2, UPT, UR39, 0x1, UPT ;  /* 0x000000012700788c */ /* 0x000fe4000bf46270 */
[----:B------:R-:W-:Y:S01]  /*4e90*/  UISETP.NE.AND UP0, UPT, UR42, 0x1, UPT ;  /* 0x000000012a00788c */ /* 0x000fe2000bf05270 */
[----:B------:R-:W-:Y:S01]  /*4ea0*/  UMOV UR32, URZ ;  /* 0x000000ff00207c82 */ /* 0x000fe20008000000 */
[----:B------:R-:W-:Y:S01]  /*4eb0*/  UPLOP3.LUT UP4, UPT, UPT, UPT, UPT, 0x40, 0x4 ;  /* 0x000000000004789c */ /* 0x000fe20003f8e870 */
[----:B------:R-:W1:Y:S01]  /*4ec0*/  LDCU.64 UR22, c[0x0][0xb28] ;  /* 0x00016500ff1677ac */ /* 0x000e620008000a00 */
[----:B------:R-:W3:Y:S01]  /*4ed0*/  LDCU.64 UR36, c[0x0][0x990] ;  /* 0x00013200ff2477ac */ /* 0x000ee20008000a00 */
[----:B------:R-:W-:-:S02]  /*4ee0*/  UISETP.NE.AND.EX UP6, UPT, UR35, URZ, UPT, UP6 ;  /* 0x000000ff2300728c */ /* 0x000fc4000bfc5360 */
[----:B------:R-:W-:Y:S02]  /*4ef0*/  UPRMT UR45, URZ, 0x654, UR45 ;  /* 0x00000654ff2d7896 */ /* 0x000fe4000800002d */
[----:B------:R-:W-:Y:S02]  /*4f00*/  USHF.R.U32.HI UR52, URZ, UR41, UR6 ;  /* 0x00000029ff347299 */ /* 0x000fe40008011606 */
[----:B--2---:R-:W-:Y:S02]  /*4f10*/  USHF.R.U32.HI UR47, URZ, UR54, UR47 ;  /* 0x00000036ff2f7299 */ /* 0x004fe4000801162f */
[----:B------:R-:W-:Y:S02]  /*4f20*/  UISETP.NE.AND UP3, UPT, UR4, 0x1, UPT ;  /* 0x000000010400788c */ /* 0x000fe4000bf65270 */
[----:B------:R-:W-:Y:S02]  /*4f30*/  UISETP.NE.AND UP2, UPT, UR48, 0x1, UPT ;  /* 0x000000013000788c */ /* 0x000fe4000bf45270 */
[----:B------:R-:W-:-:S11]  /*4f40*/  UISETP.NE.AND UP0, UPT, UR51, 0x1, UPT ;  /* 0x000000013300788c */ /* 0x000fd6000bf05270 */
.L_x_101:
[----:B------:R-:W-:Y:S04]  /*4f50*/  SHF.L.U32 R2, R8, 0x1f, RZ ;  /* 0x0000001f08027819 */ /* 0x000fe800000006ff */
[----:B--2---:R-:W2:Y:S02]  /*4f60*/  SYNCS.PHASECHK.TRANS64.TRYWAIT P0, [UR31+0x150], R2 ;  /* 0x00015002ff0075a7 */ /* 0x004ea4000800111f */
[----:B--2---:R-:W-:Y:S05]  /*4f70*/  @!P0 BRA `(.L_x_93) ;  /* 0x0000004000d08947 */ /* 0x004fea0003800000 */
.L_x_192:
[----:B------:R-:W4:Y:S01]  /*4f80*/  LDS.128 R4, [UR31+0x190] ;  /* 0x0001901fff047984 */ /* 0x000f220008000c00 */
[----:B------:R-:W-:Y:S01]  /*4f90*/  UISETP.GE.AND UP0, UPT, UR39, 0x1, UPT ;  /* 0x000000012700788c */ /* 0x000fe2000bf06270 */
[----:B------:R-:W-:Y:S01]  /*4fa0*/  @!PT LDS RZ, [RZ] ;  /* 0x00000000fffff984 */ /* 0x000fe20000000800 */
[----:B------:R-:W-:Y:S01]  /*4fb0*/  @!PT LDS RZ, [RZ] ;  /* 0x00000000fffff984 */ /* 0x000fe20000000800 */
[----:B------:R-:W-:Y:S01]  /*4fc0*/  @!PT LDS RZ, [RZ] ;  /* 0x00000000fffff984 */ /* 0x000fe20000000800 */
[----:B------:R-:W-:Y:S01]  /*4fd0*/  @!PT LDS RZ, [RZ] ;  /* 0x00000000fffff984 */ /* 0x000fe20000000800 */
[----:B------:R1:W-:Y:S06]  /*4fe0*/  MEMBAR.ALL.CTA ;  /* 0x0000000000007992 */ /* 0x0003ec0000008000 */
[----:B-1----:R-:W1:Y:S02]  /*4ff0*/  FENCE.VIEW.ASYNC.S ;  /* 0x00000000000073c6 */ /* 0x002e640000000000 */
[----:B-1----:R-:W-:Y:S01]  /*5000*/  SYNCS.ARRIVE.TRANS64.RED.A1T0 RZ, [UR45], RZ ;  /* 0x000000ffffff79a7 */ /* 0x002fe2000810042d */
[----:B----4-:R-:W-:Y:S11]  /*5010*/  LOP3.LUT P0, RZ, R6, 0x1, RZ, 0xc0, !PT ;  /* 0x0000000106ff7812 */ /* 0x010ff6000780c0ff */
[----:B------:R-:W-:Y:S02]  /*5020*/  @!UPT UIADD3 URZ, UPT, UPT, URZ, URZ, URZ ;  /* 0x000000fffffff290 */ /* 0x000fe4000fffe0ff */
[----:B------:R-:W-:Y:S01]  /*5030*/  VOTEU.ANY UP2, P0 ;  /* 0x0000000000ff7886 */ /* 0x000fe20000040100 */
[----:B------:R-:W-:Y:S11]  /*5040*/  PLOP3.LUT P0, PT, PT, PT, UP2, 0x80, 0x8 ;  /* 0x000000000008781c */ /* 0x000ff60003f0f028 */
[----:B------:R-:W-:Y:S02]  /*5050*/  @!UPT UIADD3 URZ, UPT, UPT, URZ, URZ, URZ ;  /* 0x000000fffffff290 */ /* 0x000fe4000fffe0ff */
[----:B--2---:R-:W-:Y:S02]  /*5060*/  @P0 MOV R2, R4 ;  /* 0x0000000400020202 */ /* 0x004fe40000000f00 */
[----:B------:R-:W-:Y:S02]  /*5070*/  @P0 LOP3.LUT R0, R5, 0xffff, RZ, 0xc0, !PT ;  /* 0x0000ffff05000812 */ /* 0x000fe400078ec0ff */
[----:B------:R-:W-:Y:S02]  /*5080*/  @P0 R2UR UR5, R2 ;  /* 0x00000000020502ca */ /* 0x000fe400000e0000 */
[----:B------:R-:W-:Y:S11]  /*5090*/  @P0 R2UR UR4, R0 ;  /* 0x00000000000402ca */ /* 0x000ff600000e0000 */
[----:B------:R-:W-:Y:S02]  /*50a0*/  @UP2 UMOV UR15, UR5 ;  /* 0x00000005000f2c82 */ /* 0x000fe40008000000 */
[----:B------:R-:W-:Y:S01]  /*50b0*/  @UP2 UMOV UR14, UR4 ;  /* 0x00000004000e2c82 */ /* 0x000fe20008000000 */
[----:B------:R-:W-:Y:S05]  /*50c0*/  BRA.U !UP0, `(.L_x_94) ;  /* 0x0000000108c07547 */ /* 0x000fea000b800000 */
[----:B------:R-:W-:Y:S02]  /*50d0*/  UP2UR UR18, UPR, URZ, 0x4 ;  /* 0x00000004ff127883 */ /* 0x000fe40008000000 */
[----:B------:R-:W-:Y:S02]  /*50e0*/  UISETP.NE.AND UP2, UPT, UR42, 0x1, UPT ;  /* 0x000000012a00788c */ /* 0x000fe4000bf45270 */
[----:B------:R-:W-:Y:S02]  /*50f0*/  UIMAD.WIDE.U32 UR6, UR14, UR43, URZ ;  /* 0x0000002b0e0672a5 */ /* 0x000fe4000f8e00ff */
[----:B------:R-:W-:Y:S02]  /*5100*/  UIMAD.WIDE.U32 UR10, UR15, UR40, URZ ;  /* 0x000000280f0a72a5 */ /* 0x000fe4000f8e00ff */
[----:B------:R-:W-:Y:S02]  /*5110*/  USEL UR4, UR33, UR47, !UP2 ;  /* 0x0000002f21047287 */ /* 0x000fe4000d000000 */
[----:B------:R-:W-:Y:S02]  /*5120*/  UISETP.NE.AND UP0, UPT, UR30, 0x1, UPT ;  /* 0x000000011e00788c */ /* 0x000fe4000bf05270 */
[----:B------:R-:W-:Y:S02]  /*5130*/  UP2UR UR19, UPR, URZ, 0x2 ;  /* 0x00000002ff137883 */ /* 0x000fe40008000000 */
[----:B------:R-:W-:Y:S02]  /*5140*/  UISETP.NE.AND UP1, UPT, UR39, 0x1, UPT ;  /* 0x000000012700788c */ /* 0x000fe4000bf25270 */
[----:B------:R-:W-:Y:S02]  /*5150*/  UIMAD.WIDE.U32 UR12, UR4, UR22, URZ ;  /* 0x00000016040c72a5 */ /* 0x000fe4000f8e00ff */
[----:B------:R-:W-:Y:S01]  /*5160*/  USEL UR9, UR38, UR52, !UP0 ;  /* 0x0000003426097287 */ /* 0x000fe2000c000000 */
[----:B------:R-:W-:Y:S01]  /*5170*/  UMOV UR6, UR7 ;  /* 0x0000000700067c82 */ /* 0x000fe20008000000 */
[----:B------:R-:W-:Y:S01]  /*5180*/  UMOV UR5, UR11 ;  /* 0x0000000b00057c82 */ /* 0x000fe20008000000 */
[----:B------:R-:W-:Y:S02]  /*5190*/  USHF.R.U32.HI UR7, URZ, UR54, UR6 ;  /* 0x00000036ff077299 */ /* 0x000fe40008011606 */
[----:B------:R-:W-:Y:S02]  /*51a0*/  USHF.R.U32.HI UR6, URZ, UR41, UR5 ;  /* 0x00000029ff067299 */ /* 0x000fe40008011605 */
[----:B------:R-:W-:Y:S02]  /*51b0*/  UIMAD.WIDE.U32 UR16, UR9, UR22, URZ ;  /* 0x00000016091072a5 */ /* 0x000fe4000f8e00ff */
[----:B------:R-:W-:Y:S02]  /*51c0*/  USEL UR8, UR14, UR7, !UP2 ;  /* 0x000000070e087287 */ /* 0x000fe4000d000000 */
[----:B------:R-:W-:Y:S02]  /*51d0*/  UISETP.NE.AND UP2, UPT, UR18, URZ, UPT ;  /* 0x000000ff1200728c */ /* 0x000fe4000bf45270 */
[----:B------:R-:W-:Y:S01]  /*51e0*/  UIMAD.WIDE.U32 UR10, UR8, UR22, URZ ;  /* 0x00000016080a72a5 */ /* 0x000fe2000f8e00ff */
[----:B------:R-:W-:Y:S02]  /*51f0*/  UMOV UR5, UR13 ;  /* 0x0000000d00057c82 */ /* 0x000fe40008000000 */
[----:B------:R-:W-:Y:S03]  /*5200*/  @UP1 USHF.R.U32.HI UR4, URZ, UR23, UR5 ;  /* 0x00000017ff041299 */ /* 0x000fe60008011605 */
[----:B------:R-:W-:Y:S01]  /*5210*/  UMOV UR5, UR17 ;  /* 0x0000001100057c82 */ /* 0x000fe20008000000 */
[----:B------:R-:W-:Y:S02]  /*5220*/  UIMAD UR4, UR39, UR4, URZ ;  /* 0x00000004270472a4 */ /* 0x000fe4000f8e02ff */
[----:B------:R-:W-:Y:S02]  /*5230*/  @UP1 USHF.R.U32.HI UR9, URZ, UR23, UR5 ;  /* 0x00000017ff091299 */ /* 0x000fe40008011605 */
[----:B------:R-:W-:Y:S02]  /*5240*/  USEL UR5, UR15, UR6, !UP0 ;  /* 0x000000060f057287 */ /* 0x000fe4000c000000 */
[----:B------:R-:W-:Y:S02]  /*5250*/  UIMAD UR6, UR39, UR9, URZ ;  /* 0x00000009270672a4 */ /* 0x000fe4000f8e02ff */
[----:B------:R-:W-:Y:S03]  /*5260*/  UISETP.GE.AND UP0, UPT, UR8, UR4, UPT ;  /* 0x000000040800728c */ /* 0x000fe6000bf06270 */
[----:B------:R-:W-:Y:S01]  /*5270*/  UMOV UR4, UR11 ;  /* 0x0000000b00047c82 */ /* 0x000fe20008000000 */
[----:B------:R-:W-:Y:S02]  /*5280*/  UISETP.GE.OR UP0, UPT, UR5, UR6, UP0 ;  /* 0x000000060500728c */ /* 0x000fe40008706670 */
[----:B------:R-:W-:Y:S02]  /*5290*/  USHF.R.U32.HI UR4, URZ, UR23, UR4 ;  /* 0x00000017ff047299 */ /* 0x000fe40008011604 */
[----:B------:R-:W-:Y:S02]  /*52a0*/  UIMAD.WIDE.U32 UR6, UR5, UR22, URZ ;  /* 0x00000016050672a5 */ /* 0x000fe4000f8e00ff */
[----:B------:R-:W-:Y:S04]  /*52b0*/  USEL UR10, UR8, UR4, !UP1 ;  /* 0x00000004080a7287 */ /* 0x000fe8000c800000 */
[----:B------:R-:W-:Y:S01]  /*52c0*/  UIADD3 UR11, UPT, UPT, -UR10, URZ, URZ ;  /* 0x000000ff0a0b7290 */ /* 0x000fe2000fffe1ff */
[----:B------:R-:W-:Y:S01]  /*52d0*/  @!UP0 UMOV UR4, UR7 ;  /* 0x0000000700048c82 */ /* 0x000fe20008000000 */
[----:B------:R-:W-:Y:S02]  /*52e0*/  UIADD3 UR7, UPT, UPT, -UR8, URZ, URZ ;  /* 0x000000ff08077290 */ /* 0x000fe4000fffe1ff */
[----:B------:R-:W-:Y:S02]  /*52f0*/  @!UP0 USHF.R.U32.HI UR4, URZ, UR23, UR4 ;  /* 0x00000017ff048299 */ /* 0x000fe40008011604 */
[----:B------:R-:W-:Y:S02]  /*5300*/  UIMAD UR6, UR39, UR11, UR8 ;  /* 0x0000000b270672a4 */ /* 0x000fe4000f8e0208 */
[----:B------:R-:W-:Y:S02]  /*5310*/  @!UP0 USEL UR4, UR5, UR4, !UP1 ;  /* 0x0000000405048287 */ /* 0x000fe4000c800000 */
[----:B------:R-:W-:Y:S02]  /*5320*/  UISETP.NE.AND UP1, UPT, UR19, URZ, UPT ;  /* 0x000000ff1300728c */ /* 0x000fe4000bf25270 */
[----:B------:R-:W-:Y:S02]  /*5330*/  @!UP0 UIMAD UR6, UR9, UR6, UR4 ;  /* 0x00000006090682a4 */ /* 0x000fe4000f8e0204 */
[----:B------:R-:W-:Y:S02]  /*5340*/  @!UP0 UIADD3 UR9, UPT, UPT, UR10, -UR4, URZ ;  /* 0x800000040a098290 */ /* 0x000fe4000fffe0ff */
[----:B------:R-:W-:Y:S02]  /*5350*/  UIADD3 UR4, UPT, UPT, -UR5, URZ, URZ ;  /* 0x000000ff05047290 */ /* 0x000fe4000fffe1ff */
[----:B------:R-:W-:Y:S03]  /*5360*/  @!UP0 UIMAD UR8, UR9, UR39, UR5 ;  /* 0x00000027090882a4 */ /* 0x000fe6000f8e0205 */
[----:B------:R-:W-:Y:S01]  /*5370*/  @!UP0 UMOV UR5, UR6 ;  /* 0x0000000600058c82 */ /* 0x000fe20008000000 */
[----:B------:R-:W-:Y:S02]  /*5380*/  UIMAD UR6, UR30, UR4, UR15 ;  /* 0x000000041e0672a4 */ /* 0x000fe4000f8e020f */
[----:B------:R-:W-:Y:S02]  /*5390*/  UIMAD UR4, UR42, UR7, UR14 ;  /* 0x000000072a0472a4 */ /* 0x000fe4000f8e020e */
[----:B------:R-:W-:Y:S02]  /*53a0*/  UIMAD UR15, UR5, UR30, UR6 ;  /* 0x0000001e050f72a4 */ /* 0x000fe4000f8e0206 */
[----:B------:R-:W-:Y:S11]  /*53b0*/  UIMAD UR14, UR8, UR42, UR4 ;  /* 0x0000002a080e72a4 */ /* 0x000ff6000f8e0204 */
[----:B------:R-:W-:Y:S01]  /*53c0*/  @!UPT UIADD3 URZ, UPT, UPT, URZ, URZ, URZ ;  /* 0x000000fffffff290 */ /* 0x000fe2000fffe0ff */
.L_x_94:
[----:B------:R-:W1:Y:S01]  /*53d0*/  @!UP3 LDCU.128 UR8, c[0x0][0xb10] ;  /* 0x00016200ff08b7ac */ /* 0x000e620008000c00 */
[----:B------:R-:W-:Y:S04]  /*53e0*/  ISETP.NE.U32.AND P1, PT, RZ, UR34, PT ;  /* 0x00000022ff007c0c */ /* 0x000fe8000bf25070 */
[----:B------:R-:W-:Y:S01]  /*53f0*/  ISETP.NE.AND.EX P1, PT, RZ, UR35, PT, P1 ;  /* 0x00000023ff007c0c */ /* 0x000fe2000bf25310 */
[----:B------:R-:W2:Y:S01]  /*5400*/  @!UP3 LDCU UR5, c[0x0][0xb0c] ;  /* 0x00016180ff05b7ac */ /* 0x000ea20008000800 */
[----:B------:R-:W-:Y:S02]  /*5410*/  USHF.L.U32 UR26, UR20, 0x6, URZ ;  /* 0x00000006141a7899 */ /* 0x000fe400080006ff */
[----:B-1----:R-:W-:Y:S07]  /*5420*/  UIMAD.WIDE.U32 UR6, UR15, UR8, URZ ;  /* 0x000000080f0672a5 */ /* 0x002fee000f8e00ff */
[----:B------:R-:W-:Y:S01]  /*5430*/  @!UP3 UMOV UR4, UR7 ;  /* 0x000000070004bc82 */ /* 0x000fe20008000000 */
[----:B--2---:R-:W-:Y:S02]  /*5440*/  @!UP3 UISETP.NE.AND UP0, UPT, UR5, 0x1, UPT ;  /* 0x000000010500b88c */ /* 0x004fe4000bf05270 */
[----:B------:R-:W-:Y:S02]  /*5450*/  @!UP3 USHF.R.U32.HI UR4, URZ, UR9, UR4 ;  /* 0x00000009ff04b299 */ /* 0x000fe40008011604 */
[----:B------:R-:W-:Y:S02]  /*5460*/  UIMAD.WIDE.U32 UR6, UR14, UR11, URZ ;  /* 0x0000000b0e0672a5 */ /* 0x000fe4000f8e00ff */
[----:B------:R-:W-:Y:S02]  /*5470*/  @!UP3 USEL UR8, UR15, UR4, !UP0 ;  /* 0x000000040f08b287 */ /* 0x000fe4000c000000 */
[----:B------:R-:W-:Y:S03]  /*5480*/  @!UP3 UISETP.NE.AND UP0, UPT, UR10, 0x1, UPT ;  /* 0x000000010a00b88c */ /* 0x000fe6000bf05270 */
[----:B------:R-:W-:Y:S02]  /*5490*/  @!UP3 UMOV UR6, UR7 ;  /* 0x000000070006bc82 */ /* 0x000fe40008000000 */
[----:B------:R-:W1:Y:S02]  /*54a0*/  @!UP3 LDCU UR4, c[0x0][0xb20] ;  /* 0x00016400ff04b7ac */ /* 0x000e640008000800 */
[----:B-1----:R-:W-:Y:S04]  /*54b0*/  @!UP3 USHF.R.U32.HI UR6, URZ, UR4, UR6 ;  /* 0x00000004ff06b299 */ /* 0x002fe80008011606 */
[----:B------:R-:W-:Y:S04]  /*54c0*/  @!UP3 USEL UR6, UR14, UR6, !UP0 ;  /* 0x000000060e06b287 */ /* 0x000fe8000c000000 */
[----:B------:R-:W-:Y:S02]  /*54d0*/  @!UP3 UIADD3 UR4, UPT, UPT, -UR8, UR6, URZ ;  /* 0x000000060804b290 */ /* 0x000fe4000fffe1ff */
[----:B------:R-:W-:Y:S02]  /*54e0*/  @!UP3 UIADD3 UR6, UPT, UPT, UR8, -UR6, URZ ;  /* 0x800000060806b290 */ /* 0x000fe4000fffe0ff */
[----:B------:R-:W-:Y:S02]  /*54f0*/  @!UP3 UIMAD UR15, UR4, UR5, UR15 ;  /* 0x00000005040fb2a4 */ /* 0x000fe4000f8e020f */
[----:B------:R-:W-:Y:S01]  /*5500*/  @!UP3 UIMAD UR14, UR6, UR10, UR14 ;  /* 0x0000000a060eb2a4 */ /* 0x000fe2000f8e020e */
[----:B------:R-:W-:Y:S11]  /*5510*/  BRA.U UP4, `(.L_x_95) ;  /* 0x0000000104107547 */ /* 0x000ff6000b800000 */
[----:B------:R-:W-:Y:S04]  /*5520*/  MOV R2, UR53 ;  /* 0x0000003500027c02 */ /* 0x000fe80008000f00 */
[----:B------:R-:W-:Y:S04]  /*5530*/  SHF.L.U32 R2, R2, 0x1f, RZ ;  /* 0x0000001f02027819 */ /* 0x000fe800000006ff */
[----:B------:R-:W1:Y:S02]  /*5540*/  SYNCS.PHASECHK.TRANS64.TRYWAIT P2, [UR31+0x148], R2 ;  /* 0x00014802ff0075a7 */ /* 0x000e64000804111f */
[----:B-1----:R-:W-:Y:S05]  /*5550*/  @!P2 BRA `(.L_x_96) ;  /* 0x0000003c0070a947 */ /* 0x002fea0003800000 */
.L_x_95:
[----:B------:R-:W-:Y:S05]  /*5560*/  BRA.U !UP6, `(.L_x_97) ;  /* 0x000000010e387547 */ /* 0x000fea000b800000 */
[----:B------:R-:W-:Y:S01]  /*5570*/  UPLOP3.LUT UP1, UPT, UPT, UPT, UP5, 0x80, 0x8 ;  /* 0x000000000008789c */ /* 0x000fe20003f2f050 */
[----:B-1----:R-:W-:Y:S01]  /*5580*/  HFMA2 R0, -RZ, RZ, 0, 5.9604644775390625e-08 ;  /* 0x00000001ff007431 */ /* 0x002fe200000001ff */
[----:B------:R-:W1:Y:S01]  /*5590*/  LDCU.64 UR8, c[0x0][0x358] ;  /* 0x00006b00ff0877ac */ /* 0x000e620008000a00 */
[----:B------:R-:W-:Y:S03]  /*55a0*/  IMAD.MOV.U32 R45, RZ, RZ, 0x1 ;  /* 0x00000001ff2d7424 */ /* 0x000fe600078e00ff */
[----:B------:R-:W-:Y:S05]  /*55b0*/  PLOP3.LUT P2, PT, PT, PT, UP1, 0x80, 0x8 ;  /* 0x000000000008781c */ /* 0x000fea0003f4f018 */
[----:B------:R-:W2:Y:S01]  /*55c0*/  @UP1 LDCU.64 UR4, c[0x0][0x888] ;  /* 0x00011100ff0417ac */ /* 0x000ea20008000a00 */
[----:B------:R-:W-:Y:S07]  /*55d0*/  @UP1 UIMAD UR6, UR46, UR34, URZ ;  /* 0x000000222e0612a4 */ /* 0x000fee000f8e02ff */
[----:B------:R-:W-:Y:S01]  /*55e0*/  @!P2 PRMT R45, R0, 0x7610, R45 ;  /* 0x00007610002da816 */ /* 0x000fe2000000002d */
[----:B--2---:R-:W-:Y:S06]  /*55f0*/  @UP1 UIMAD.WIDE UR4, UR6, 0x4, UR4 ;  /* 0x00000004060418a5 */ /* 0x004fec000f8e0204 */
[----:B-----5:R-:W-:Y:S01]  /*5600*/  IMAD.U32 R26, RZ, RZ, UR4 ;  /* 0x00000004ff1a7e24 */ /* 0x020fe2000f8e00ff */
[----:B------:R-:W-:Y:S04]  /*5610*/  MOV R27, UR5 ;  /* 0x00000005001b7c02 */ /* 0x000fe80008000f00 */
[----:B------:R-:W2:Y:S01]  /*5620*/  @!UP1 LDCU UR4, c[0x0][0x880] ;  /* 0x00011000ff0497ac */ /* 0x000ea20008000800 */
[----:B-1----:R4:W5:Y:S02]  /*5630*/  @P2 LDG.E R26, desc[UR8][R26.64] ;  /* 0x000000081a1a2981 */ /* 0x002964000c1e1900 */
[----:B--2-4-:R-:W-:Y:S07]  /*5640*/  @!P2 IMAD.U32 R26, RZ, RZ, UR4 ;  /* 0x00000004ff1aae24 */ /* 0x014fee000f8e00ff */
.L_x_97:
[----:B-----5:R-:W-:Y:S01]  /*5650*/  @!P1 FSETP.EQ.AND P3, PT, R26, RZ, PT ;  /* 0x000000ff1a00920b */ /* 0x020fe20003f62000 */
[----:B------:R-:W-:Y:S01]  /*5660*/  @!UPT UIADD3 URZ, UPT, UPT, URZ, URZ, URZ ;  /* 0x000000fffffff290 */ /* 0x000fe2000fffe0ff */
[----:B------:R-:W-:Y:S11]  /*5670*/  @!P1 BRA `(.L_x_98) ;  /* 0x0000000000149947 */ /* 0x000ff60003800000 */
[----:B------:R-:W-:Y:S02]  /*5680*/  LOP3.LUT P1, RZ, R45, 0xff, RZ, 0xc0, !PT ;  /* 0x000000ff2dff7812 */ /* 0x000fe4000782c0ff */
[----:B------:R-:W-:Y:S04]  /*5690*/  PLOP3.LUT P3, PT, PT, PT, UP1, 0x80, 0x8 ;  /* 0x000000000008781c */ /* 0x000fe80003f6f018 */
[----:B------:R-:W-:Y:S07]  /*56a0*/  PLOP3.LUT P3, PT, P3, PT, PT, 0x8, 0x80 ;  /* 0x000000000080781c */ /* 0x000fee0001f6e170 */
[----:B------:R-:W-:Y:S11]  /*56b0*/  @P1 FSETP.EQ.AND P3, PT, R26, RZ, PT ;  /* 0x000000ff1a00120b */ /* 0x000ff60003f62000 */
[----:B------:R-:W-:Y:S02]  /*56c0*/  @!UPT UIADD3 URZ, UPT, UPT, URZ, URZ, URZ ;  /* 0x000000fffffff290 */ /* 0x000fe4000fffe0ff */
.L_x_98:
[----:B------:R-:W-:Y:S01]  /*56d0*/  ULEA UR7, UR32, UR31, 0x3 ;  /* 0x0000001f20077291 */ /* 0x000fe2000f8e18ff */
[----:B-1----:R-:W-:Y:S01]  /*56e0*/  SHF.L.U32 R2, R9, 0x1f, RZ ;  /* 0x0000001f09027819 */ /* 0x002fe200000006ff */
[----:B------:R-:W-:Y:S02]  /*56f0*/  USHF.L.U32 UR27, UR44, 0x6, URZ ;  /* 0x000000062c1b7899 */ /* 0x000fe400080006ff */
[----:B------:R-:W-:Y:S02]  /*5700*/  UISETP.NE.AND UP0, UPT, UR48, 0x1, UPT ;  /* 0x000000013000788c */ /* 0x000fe4000bf05270 */
[----:B------:R-:W-:Y:S01]  /*5710*/  UIMAD.WIDE.U32 UR4, UR27, UR49, URZ ;  /* 0x000000311b0472a5 */ /* 0x000fe2000f8e00ff */
[----:B------:R-:W-:Y:S02]  /*5720*/  ELECT P2, URZ, PT ;  /* 0x0000000000ff782f */ /* 0x000fe40003840000 */
[----:B------:R-:W1:Y:S02]  /*5730*/  SYNCS.PHASECHK.TRANS64.TRYWAIT P1, [UR7+0x128], R2 ;  /* 0x00012802ff0075a7 */ /* 0x000e640008021107 */
[----:B------:R-:W-:Y:S02]  /*5740*/  PLOP3.LUT P2, PT, P3, P2, PT, 0xf2, 0x2f ;  /* 0x00000000002f781c */ /* 0x000fe40001f45e72 */
[----:B------:R-:W-:Y:S02]  /*5750*/  UMOV UR4, UR5 ;  /* 0x0000000500047c82 */ /* 0x000fe40008000000 */
[----:B------:R-:W-:Y:S04]  /*5760*/  USHF.R.U32.HI UR4, URZ, UR50, UR4 ;  /* 0x00000032ff047299 */ /* 0x000fe80008011604 */
[----:B------:R-:W-:Y:S02]  /*5770*/  USEL UR28, UR27, UR4, !UP0 ;  /* 0x000000041b1c7287 */ /* 0x000fe4000c000000 */
[----:B------:R-:W-:Y:S02]  /*5780*/  UISETP.NE.AND UP0, UPT, UR51, 0x1, UPT ;  /* 0x000000013300788c */ /* 0x000fe4000bf05270 */
[----:B---3--:R-:W-:Y:S07]  /*5790*/  UIMAD.WIDE.U32 UR4, UR28, UR36, URZ ;  /* 0x000000241c0472a5 */ /* 0x008fee000f8e00ff */
[----:B------:R-:W-:Y:S02]  /*57a0*/  UMOV UR4, UR5 ;  /* 0x0000000500047c82 */ /* 0x000fe40008000000 */
[----:B------:R-:W-:Y:S04]  /*57b0*/  USHF.R.U32.HI UR4, URZ, UR37, UR4 ;  /* 0x00000025ff047299 */ /* 0x000fe80008011604 */
[----:B------:R-:W-:Y:S02]  /*57c0*/  USEL UR29, UR28, UR4, !UP0 ;  /* 0x000000041c1d7287 */ /* 0x000fe4000c000000 */
[----:B------:R-:W-:Y:S02]  /*57d0*/  UIADD3 UR4, UPT, UPT, -UR28, URZ, URZ ;  /* 0x000000ff1c047290 */ /* 0x000fe4000fffe1ff */
[----:B------:R-:W-:Y:S02]  /*57e0*/  UIADD3 UR5, UPT, UPT, -UR29, URZ, URZ ;  /* 0x000000ff1d057290 */ /* 0x000fe4000fffe1ff */
[----:B------:R-:W-:Y:S02]  /*57f0*/  UIMAD UR27, UR48, UR4, UR27 ;  /* 0x00000004301b72a4 */ /* 0x000fe4000f8e021b */
[----:B------:R-:W-:Y:S01]  /*5800*/  UIMAD UR28, UR51, UR5, UR28 ;  /* 0x00000005331c72a4 */ /* 0x000fe2000f8e021c */
[----:B-1----:R-:W-:Y:S11]  /*5810*/  @!P1 BRA `(.L_x_99) ;  /* 0x0000003800d89947 */ /* 0x002ff60003800000 */
.L_x_195:
[----:B------:R-:W2:Y:S01]  /*5820*/  S2UR UR18, SR_CgaCtaId ;  /* 0x00000000001279c3 */ /* 0x000ea20000008800 */
[----:B------:R-:W-:Y:S01]  /*5830*/  VOTEU.ALL UP0, P2 ;  /* 0x0000000000ff7886 */ /* 0x000fe20001000000 */
[----:B-1----:R-:W-:Y:S01]  /*5840*/  @!P2 IADD3 R2, P1, PT, R10, 0x580, RZ ;  /* 0x000005800a02a810 */ /* 0x002fe20007f3e0ff */
[----:B------:R-:W-:Y:S01]  /*5850*/  UIADD3 UR25, UPT, UPT, UR7, 0x110, URZ ;  /* 0x0000011007197890 */ /* 0x000fe2000fffe0ff */
[----:B------:R-:W-:Y:S01]  /*5860*/  @P0 SHF.R.U32.HI R4, RZ, 0x10, R5 ;  /* 0x00000010ff040819 */ /* 0x000fe20000011605 */
[----:B------:R-:W-:Y:S01]  /*5870*/  UMOV UR11, UR27 ;  /* 0x0000001b000b7c82 */ /* 0x000fe20008000000 */
[----:B------:R-:W-:Y:S01]  /*5880*/  @!UP0 ULEA UR4, UR32, UR31, 0xc ;  /* 0x0000001f20048291 */ /* 0x000fe2000f8e60ff */
[----:B------:R-:W-:Y:S01]  /*5890*/  @!P2 IMAD.X R0, RZ, RZ, R11, P1 ;  /* 0x000000ffff00a224 */ /* 0x000fe200008e060b */
[----:B------:R-:W-:Y:S01]  /*58a0*/  @!UP0 UPRMT UR5, URZ, 0x40, URZ ;  /* 0x00000040ff058896 */ /* 0x000fe200080000ff */
[----:B------:R-:W-:Y:S01]  /*58b0*/  @P0 R2UR UR46, R4 ;  /* 0x00000000042e02ca */ /* 0x000fe200000e0000 */
[----:B------:R-:W-:Y:S02]  /*58c0*/  @!UP0 UIADD3 UR24, UPT, UPT, UR4, 0x200, URZ ;  /* 0x0000020004188890 */ /* 0x000fe4000fffe0ff */
[----:B------:R-:W-:Y:S02]  /*58d0*/  @!UP0 UIADD3 UR8, UPT, UPT, UR4, 0xa00, URZ ;  /* 0x00000a0004088890 */ /* 0x000fe4000fffe0ff */
[----:B------:R-:W-:Y:S02]  /*58e0*/  UIADD3 UR4, UPT, UPT, UR32, 0x1, URZ ;  /* 0x0000000120047890 */ /* 0x000fe4000fffe0ff */
[----:B------:R-:W-:Y:S02]  /*58f0*/  @!UP0 UIADD3 UR10, UPT, UPT, UR26, 0x20, URZ ;  /* 0x000000201a0a8890 */ /* 0x000fe4000fffe0ff */
[----:B------:R-:W-:Y:S01]  /*5900*/  @!UP0 UPRMT UR16, UR5, 0x5410, URZ ;  /* 0x0000541005108896 */ /* 0x000fe200080000ff */
[----:B------:R-:W-:Y:S01]  /*5910*/  @!P2 R2UR UR5, R2 ;  /* 0x000000000205a2ca */ /* 0x000fe200000e0000 */
[----:B------:R-:W-:Y:S01]  /*5920*/  UISETP.NE.AND UP0, UPT, UR4, 0x3, UPT ;  /* 0x000000030400788c */ /* 0x000fe2000bf05270 */
[----:B------:R-:W-:Y:S01]  /*5930*/  UMOV UR12, UR28 ;  /* 0x0000001c000c7c82 */ /* 0x000fe20008000000 */
[----:B------:R-:W-:Y:S02]  /*5940*/  UMOV UR13, UR29 ;  /* 0x0000001d000d7c82 */ /* 0x000fe40008000000 */
[----:B------:R-:W-:Y:S01]  /*5950*/  USEL UR6, UR4, URZ, UP0 ;  /* 0x000000ff04067287 */ /* 0x000fe20008000000 */
[----:B------:R-:W-:Y:S01]  /*5960*/  @!P2 R2UR UR4, R0 ;  /* 0x000000000004a2ca */ /* 0x000fe200000e0000 */
[----:B------:R-:W-:Y:S01]  /*5970*/  USEL UR17, URZ, 0x1, UP0 ;  /* 0x00000001ff117887 */ /* 0x000fe20008000000 */
[----:B------:R-:W-:Y:S01]  /*5980*/  @!P2 IMAD.MOV.U32 R0, RZ, RZ, 0x1000 ;  /* 0x00001000ff00a424 */ /* 0x000fe200078e00ff */
[----:B------:R-:W-:Y:S01]  /*5990*/  VOTEU.ALL UP0, P2 ;  /* 0x0000000000ff7886 */ /* 0x000fe20001000000 */
[----:B------:R-:W-:Y:S03]  /*59a0*/  UMOV UR9, UR25 ;  /* 0x0000001900097c82 */ /* 0x000fe60008000000 */
[----:B------:R-:W-:Y:S01]  /*59b0*/  IMAD.U32 R12, RZ, RZ, UR5 ;  /* 0x00000005ff0c7e24 */ /* 0x000fe2000f8e00ff */
[----:B------:R-:W-:Y:S04]  /*59c0*/  LOP3.LUT R9, R9, UR17, RZ, 0x3c, !PT ;  /* 0x0000001109097c12 */ /* 0x000fe8000f8e3cff */
[----:B------:R-:W-:Y:S01]  /*59d0*/  SHF.L.U32 R2, R9, 0x1f, RZ ;  /* 0x0000001f09027819 */ /* 0x000fe200000006ff */
[----:B------:R-:W-:Y:S01]  /*59e0*/  IMAD.U32 R13, RZ, RZ, UR4 ;  /* 0x00000004ff0d7e24 */ /* 0x000fe2000f8e00ff */
[----:B------:R-:W-:Y:S04]  /*59f0*/  @!P2 R2UR UR4, R12 ;  /* 0x000000000c04a2ca */ /* 0x000fe800000e0000 */
[----:B------:R-:W-:Y:S11]  /*5a00*/  @!P2 R2UR UR5, R13 ;  /* 0x000000000d05a2ca */ /* 0x000ff600000e0000 */
[----:B------:R-:W-:Y:S02]  /*5a10*/  @!UPT UIADD3 URZ, UPT, UPT, URZ, URZ, URZ ;  /* 0x000000fffffff290 */ /* 0x000fe4000fffe0ff */
[----:B------:R-:W-:Y:S01]  /*5a20*/  @!UP0 UTMALDG.4D.IM2COL [UR24], [UR4], UR16 ;  /* 0x00000018040083b4 */ /* 0x000fe20008058010 */
[----:B------:R-:W-:Y:S05]  /*5a30*/  VOTEU.ALL UP0, P2 ;  /* 0x0000000000ff7886 */ /* 0x000fea0001000000 */
[----:B------:R2:W-:Y:S01]  /*5a40*/  @!UP0 UTMALDG.4D.IM2COL [UR8], [UR4], UR16 ;  /* 0x00000008040083b4 */ /* 0x0005e20008058010 */
[----:B------:R1:W-:Y:S01]  /*5a50*/  @!P2 SYNCS.ARRIVE.TRANS64.RED.A0TR RZ, [UR7+0x110], R0 ;  /* 0x00011000ffffa9a7 */ /* 0x0003e20008300407 */
[----:B--2---:R-:W-:Y:S02]  /*5a60*/  UPRMT UR4, UR18, 0x654, UR25 ;  /* 0x0000065412047896 */ /* 0x004fe40008000019 */
[----:B------:R-:W-:Y:S07]  /*5a70*/  ULEA UR5, UR6, UR31, 0x3 ;  /* 0x0000001f06057291 */ /* 0x000fee000f8e18ff */
[----:B------:R-:W-:Y:S02]  /*5a80*/  SYNCS.ARRIVE.TRANS64.RED.A1T0 RZ, [UR4], RZ ;  /* 0x000000ffffff79a7 */ /* 0x000fe40008100404 */
[----:B------:R-:W2:Y:S02]  /*5a90*/  SYNCS.PHASECHK.TRANS64.TRYWAIT P1, [UR5+0x128], R2 ;  /* 0x00012802ff0075a7 */ /* 0x000ea40008021105 */
[----:B-12---:R-:W-:Y:S05]  /*5aa0*/  @!P1 BRA `(.L_x_100) ;  /* 0x00000038004c9947 */ /* 0x006fea0003800000 */
.L_x_197:
[----:B------:R-:W-:Y:S01]  /*5ab0*/  UIADD3 UR17, UPT, UPT, UR5, 0x110, URZ ;  /* 0x0000011005117890 */ /* 0x000fe2000fffe0ff */
[----:B------:R-:W2:Y:S01]  /*5ac0*/  S2UR UR56, SR_CgaCtaId ;  /* 0x00000000003879c3 */ /* 0x000ea20000008800 */
[----:B------:R-:W-:Y:S01]  /*5ad0*/  UPLOP3.LUT UP4, UPT, UPT, UPT, UPT, 0x80, 0x8 ;  /* 0x000000000008789c */ /* 0x000fe20003f8f070 */
[----:B-1----:R-:W-:Y:S01]  /*5ae0*/  @!P2 IADD3 R2, P0, PT, R10, 0x580, RZ ;  /* 0x000005800a02a810 */ /* 0x002fe20007f1e0ff */
[----:B------:R-:W-:Y:S01]  /*5af0*/  UMOV UR19, UR27 ;  /* 0x0000001b00137c82 */ /* 0x000fe20008000000 */
[----:B------:R-:W-:Y:S01]  /*5b00*/  UMOV UR20, UR28 ;  /* 0x0000001c00147c82 */ /* 0x000fe20008000000 */
[----:B------:R-:W-:Y:S01]  /*5b10*/  UMOV UR21, UR29 ;  /* 0x0000001d00157c82 */ /* 0x000fe20008000000 */
[----:B------:R-:W-:Y:S01]  /*5b20*/  UMOV UR11, UR27 ;  /* 0x0000001b000b7c82 */ /* 0x000fe20008000000 */
[----:B------:R-:W-:Y:S01]  /*5b30*/  UMOV UR12, UR28 ;  /* 0x0000001c000c7c82 */ /* 0x000fe20008000000 */
[----:B------:R-:W-:Y:S01]  /*5b40*/  UMOV UR13, UR29 ;  /* 0x0000001d000d7c82 */ /* 0x000fe20008000000 */
[----:B------:R-:W-:Y:S01]  /*5b50*/  UMOV UR9, UR17 ;  /* 0x0000001100097c82 */ /* 0x000fe20008000000 */
[----:B------:R-:W-:Y:S01]  /*5b60*/  VOTEU.ALL UP0, P2 ;  /* 0x0000000000ff7886 */ /* 0x000fe20001000000 */
[----:B------:R-:W-:Y:S01]  /*5b70*/  @!P2 IMAD.X R0, RZ, RZ, R11, P0 ;  /* 0x000000ffff00a224 */ /* 0x000fe200000e060b */
[----:B------:R-:W-:Y:S02]  /*5b80*/  R2UR UR55, R49 ;  /* 0x00000000313772ca */ /* 0x000fe400000e0000 */
[----:B------:R-:W-:Y:S01]  /*5b90*/  R2UR UR44, R50 ;  /* 0x00000000322c72ca */ /* 0x000fe200000e0000 */
[----:B------:R-:W-:Y:S01]  /*5ba0*/  @!UP0 ULEA UR4, UR6, UR31, 0xc ;  /* 0x0000001f06048291 */ /* 0x000fe2000f8e60ff */
[----:B------:R-:W-:Y:S01]  /*5bb0*/  LOP3.LUT R8, R8, 0x1, RZ, 0x3c, !PT ;  /* 0x0000000108087812 */ /* 0x000fe200078e3cff */
[----:B------:R-:W-:Y:S02]  /*5bc0*/  @!UP0 UPRMT UR7, URZ, 0x40, URZ ;  /* 0x00000040ff078896 */ /* 0x000fe400080000ff */
[----:B------:R-:W-:Y:S02]  /*5bd0*/  @!UP0 UIADD3 UR16, UPT, UPT, UR4, 0x200, URZ ;  /* 0x0000020004108890 */ /* 0x000fe4000fffe0ff */
[----:B------:R-:W-:Y:S02]  /*5be0*/  @!UP0 UIADD3 UR8, UPT, UPT, UR4, 0xa00, URZ ;  /* 0x00000a0004088890 */ /* 0x000fe4000fffe0ff */
[----:B------:R-:W-:Y:S01]  /*5bf0*/  UIADD3 UR4, UPT, UPT, UR6, 0x1, URZ ;  /* 0x0000000106047890 */ /* 0x000fe2000fffe0ff */
[----:B------:R-:W-:Y:S01]  /*5c00*/  @!P2 R2UR UR6, R2 ;  /* 0x000000000206a2ca */ /* 0x000fe200000e0000 */
[----:B------:R-:W-:Y:S02]  /*5c10*/  @!UP0 UIADD3 UR18, UPT, UPT, UR26, 0x10, URZ ;  /* 0x000000101a128890 */ /* 0x000fe4000fffe0ff */
[----:B------:R-:W-:Y:S02]  /*5c20*/  @!UP0 UIADD3 UR10, UPT, UPT, UR26, 0x30, URZ ;  /* 0x000000301a0a8890 */ /* 0x000fe4000fffe0ff */
[----:B------:R-:W-:Y:S02]  /*5c30*/  @!UP0 UPRMT UR24, UR7, 0x5410, URZ ;  /* 0x0000541007188896 */ /* 0x000fe400080000ff */
[----:B------:R-:W-:Y:S02]  /*5c40*/  UISETP.NE.AND UP0, UPT, UR4, 0x3, UPT ;  /* 0x000000030400788c */ /* 0x000fe4000bf05270 */
[----:B------:R-:W-:Y:S02]  /*5c50*/  UIADD3 UR44, UPT, UPT, UR15, UR44, URZ ;  /* 0x0000002c0f2c7290 */ /* 0x000fe4000fffe0ff */
[----:B------:R-:W-:Y:S01]  /*5c60*/  USEL UR32, UR4, URZ, UP0 ;  /* 0x000000ff04207287 */ /* 0x000fe20008000000 */
[----:B------:R-:W-:Y:S01]  /*5c70*/  @!P2 R2UR UR4, R0 ;  /* 0x000000000004a2ca */ /* 0x000fe200000e0000 */
[----:B------:R-:W-:Y:S01]  /*5c80*/  IMAD.U32 R4, RZ, RZ, UR6 ;  /* 0x00000006ff047e24 */ /* 0x000fe2000f8e00ff */
[----:B------:R-:W-:Y:S02]  /*5c90*/  USEL UR25, URZ, 0x1, UP0 ;  /* 0x00000001ff197887 */ /* 0x000fe40008000000 */
[----:B------:R-:W-:Y:S02]  /*5ca0*/  VOTEU.ALL UP0, P2 ;  /* 0x0000000000ff7886 */ /* 0x000fe40001000000 */
[----:B------:R-:W-:Y:S02]  /*5cb0*/  @!P2 R2UR UR6, R4 ;  /* 0x000000000406a2ca */ /* 0x000fe400000e0000 */
[----:B------:R-:W-:Y:S05]  /*5cc0*/  LOP3.LUT R9, R9, UR25, RZ, 0x3c, !PT ;  /* 0x0000001909097c12 */ /* 0x000fea000f8e3cff */
[----:B------:R-:W-:Y:S01]  /*5cd0*/  IMAD.U32 R5, RZ, RZ, UR4 ;  /* 0x00000004ff057e24 */ /* 0x000fe2000f8e00ff */
[----:B--2---:R-:W-:Y:S04]  /*5ce0*/  UPRMT UR4, UR56, 0x654, UR17 ;  /* 0x0000065438047896 */ /* 0x004fe80008000011 */
[----:B------:R-:W-:Y:S11]  /*5cf0*/  @!P2 R2UR UR7, R5 ;  /* 0x000000000507a2ca */ /* 0x000ff600000e0000 */
[----:B------:R-:W-:Y:S02]  /*5d00*/  @!UPT UIADD3 URZ, UPT, UPT, URZ, URZ, URZ ;  /* 0x000000fffffff290 */ /* 0x000fe4000fffe0ff */
[----:B------:R1:W-:Y:S01]  /*5d10*/  @!UP0 UTMALDG.4D.IM2COL [UR16], [UR6], UR24 ;  /* 0x00000010060083b4 */ /* 0x0003e20008058018 */
[----:B------:R-:W-:Y:S05]  /*5d20*/  VOTEU.ALL UP0, P2 ;  /* 0x0000000000ff7886 */ /* 0x000fea0001000000 */
[----:B------:R2:W-:Y:S01]  /*5d30*/  @!UP0 UTMALDG.4D.IM2COL [UR8], [UR6], UR24 ;  /* 0x00000008060083b4 */ /* 0x0005e20008058018 */
[----:B------:R2:W-:Y:S01]  /*5d40*/  @!P2 SYNCS.ARRIVE.TRANS64.RED.A0TR RZ, [UR5+0x110], R3 ;  /* 0x00011003ffffa9a7 */ /* 0x0005e20008300405 */
[----:B------:R-:W-:Y:S01]  /*5d50*/  SYNCS.ARRIVE.TRANS64.RED.A1T0 RZ, [UR4], RZ ;  /* 0x000000ffffff79a7 */ /* 0x000fe20008100404 */
[----:B-1----:R-:W-:Y:S01]  /*5d60*/  UIADD3 UR20, UPT, UPT, UR14, UR55, URZ ;  /* 0x000000370e147290 */ /* 0x002fe2000fffe0ff */
[----:B------:R-:W-:Y:S11]  /*5d70*/  BRA.U UP2, `(.L_x_101) ;  /* 0xfffffff102747547 */ /* 0x000ff6000b83ffff */
[----:B------:R-:W-:Y:S01]  /*5d80*/  UIADD3 UR31, UPT, UPT, UR31, 0x128, URZ ;  /* 0x000001281f1f7890 */ /* 0x000fe2000fffe0ff */
[----:B------:R-:W-:-:S03]  /*5d90*/  SHF.L.U32 R2, R9, 0x1f, RZ ;  /* 0x0000001f09027819 */ /* 0x000fc600000006ff */
[----:B------:R-:W-:-:S09]  /*5da0*/  ULEA UR4, UR32, UR31, 0x3 ;  /* 0x0000001f20047291 */ /* 0x000fd2000f8e18ff */
[----:B------:R-:W1:Y:S02]  /*5db0*/  SYNCS.PHASECHK.TRANS64.TRYWAIT P0, [UR4], R2 ;  /* 0x00000002ff0075a7 */ /* 0x000e640008001104 */
[----:B-1----:R-:W-:Y:S05]  /*5dc0*/  @!P0 BRA `(.L_x_102) ;  /* 0x00000034009c8947 */ /* 0x002fea0003800000 */
.L_x_199:
[----:B------:R-:W-:-:S04]  /*5dd0*/  UIADD3 UR4, UPT, UPT, UR32, 0x1, URZ ;  /* 0x0000000120047890 */ /* 0x000fc8000fffe0ff */
[----:B------:R-:W-:-:S04]  /*5de0*/  UISETP.NE.AND UP0, UPT, UR4, 0x3, UPT ;  /* 0x000000030400788c */ /* 0x000fc8000bf05270 */
[----:B--2---:R-:W-:Y:S02]  /*5df0*/  USEL UR6, URZ, 0x1, UP0 ;  /* 0x00000001ff067887 */ /* 0x004fe40008000000 */
[----:B------:R-:W-:-:S04]  /*5e00*/  USEL UR4, UR4, URZ, UP0 ;  /* 0x000000ff04047287 */ /* 0x000fc80008000000 */
[----:B------:R-:W-:Y:S01]  /*5e10*/  ULEA UR5, UR4, UR31, 0x3 ;  /* 0x0000001f04057291 */ /* 0x000fe2000f8e18ff */
[----:B------:R-:W-:-:S04]  /*5e20*/  LOP3.LUT R9, R9, UR6, RZ, 0x3c, !PT ;  /* 0x0000000609097c12 */ /* 0x000fc8000f8e3cff */
[----:B-1----:R-:W-:-:S04]  /*5e30*/  SHF.L.U32 R2, R9, 0x1f, RZ ;  /* 0x0000001f09027819 */ /* 0x002fc800000006ff */
[----:B------:R-:W1:Y:S02]  /*5e40*/  SYNCS.PHASECHK.TRANS64.TRYWAIT P0, [UR5], R2 ;  /* 0x00000002ff0075a7 */ /* 0x000e640008001105 */
[----:B-1----:R-:W-:Y:S05]  /*5e50*/  @!P0 BRA `(.L_x_103) ;  /* 0x0000003400908947 */ /* 0x002fea0003800000 */
.L_x_201:
[----:B------:R-:W-:-:S04]  /*5e60*/  UIADD3 UR4, UPT, UPT, UR4, 0x1, URZ ;  /* 0x0000000104047890 */ /* 0x000fc8000fffe0ff */
[----:B------:R-:W-:-:S04]  /*5e70*/  UISETP.NE.AND UP0, UPT, UR4, 0x3, UPT ;  /* 0x000000030400788c */ /* 0x000fc8000bf05270 */
[----:B------:R-:W-:Y:S02]  /*5e80*/  USEL UR5, URZ, 0x1, UP0 ;  /* 0x00000001ff057887 */ /* 0x000fe40008000000 */
[----:B------:R-:W-:-:S04]  /*5e90*/  USEL UR4, UR4, URZ, UP0 ;  /* 0x000000ff04047287 */ /* 0x000fc80008000000 */
[----:B------:R-:W-:Y:S01]  /*5ea0*/  ULEA UR4, UR4, UR31, 0x3 ;  /* 0x0000001f04047291 */ /* 0x000fe2000f8e18ff */
[----:B-1----:R-:W-:-:S04]  /*5eb0*/  LOP3.LUT R2, R9, UR5, RZ, 0x3c, !PT ;  /* 0x0000000509027c12 */ /* 0x002fc8000f8e3cff */
[----:B------:R-:W-:Y:S01]  /*5ec0*/  SHF.L.U32 R2, R2, 0x1f, RZ ;  /* 0x0000001f02027819 */ /* 0x000fe200000006ff */
[----:B------:R-:W-:-:S07]  /*5ed0*/  IMAD.U32 R0, RZ, RZ, UR4 ;  /* 0x00000004ff007e24 */ /* 0x000fce000f8e00ff */
.L_x_104:
[----:B-1----:R1:W2:Y:S02]  /*5ee0*/  SYNCS.PHASECHK.TRANS64.TRYWAIT P0, [R0+URZ], R2 ;  /* 0x00000002000075a7 */ /* 0x0022a400080011ff */
[----:B--2---:R-:W-:Y:S05]  /*5ef0*/  @!P0 NANOSLEEP.SYNCS 0x989680 ;  /* 0x009896800000895d */ /* 0x004fea0003900000 */
[----:B------:R-:W2:Y:S02]  /*5f00*/  @!P0 SYNCS.PHASECHK.TRANS64 P0, [R0+URZ], R2 ;  /* 0x00000002000085a7 */ /* 0x000ea400080010ff */
[----:B--2---:R-:W-:Y:S05]  /*5f10*/  @P0 EXIT ;  /* 0x000000000000094d */ /* 0x004fea0003800000 */
[----:B------:R-:W-:Y:S05]  /*5f20*/  BRA `(.L_x_104) ;  /* 0xfffffffc00ec7947 */ /* 0x000fea000383ffff */
.L_x_92:
[----:B------:R-:W-:-:S06]  /*5f30*/  UISETP.GE.AND UP0, UPT, UR18, 0x4, UPT ;  /* 0x000000041200788c */ /* 0x000fcc000bf06270 */
[----:B------:R-:W-:-:S13]  /*5f40*/  PLOP3.LUT P0, PT, PT, PT, UP0, 0x80, 0x8 ;  /* 0x000000000008781c */ /* 0x000fda0003f0f008 */
[----:B-1----:R-:W-:Y:S05]  /*5f50*/  @!P0 EXIT ;  /* 0x000000000000894d */ /* 0x002fea0003800000 */
[----:B------:R-:W1:Y:S08]  /*5f60*/  S2UR UR4, SR_CgaCtaId ;  /* 0x00000000000479c3 */ /* 0x000e700000008800 */
[----:B------:R-:W-:Y:S01]  /*5f70*/  BAR.SYNC.DEFER_BLOCKING 0x6, 0xa0 ;  /* 0x0182800000007b1d */ /* 0x000fe20000010000 */
[----:B------:R-:W-:Y:S01]  /*5f80*/  IMAD.SHL.U32 R44, R55, 0x10, RZ ;  /* 0x00000010372c7824 */ /* 0x000fe200078e00ff */
[----:B------:R-:W-:Y:S01]  /*5f90*/  CS2R R52, SRZ ;  /* 0x0000000000347805 */ /* 0x000fe2000001ff00 */
[----:B------:R-:W-:-:S02]  /*5fa0*/  IMAD.SHL.U32 R0, R46, 0x200, RZ ;  /* 0x000002002e007824 */ /* 0x000fc400078e00ff */
[C---:B------:R-:W-:Y:S01]  /*5fb0*/  IMAD.SHL.U32 R4, R55.reuse, 0x2, RZ ;  /* 0x0000000237047824 */ /* 0x040fe200078e00ff */
[----:B------:R-:W-:Y:S02]  /*5fc0*/  UMOV UR45, 0x400 ;  /* 0x00000400002d7882 */ /* 0x000fe40000000000 */
[----:B------:R-:W2:Y:S01]  /*5fd0*/  LDC.64 R42, c[0x0][0x8b0] ;  /* 0x00022c00ff2a7b82 */ /* 0x000ea20000000a00 */
[C---:B------:R-:W-:Y:S01]  /*5fe0*/  LOP3.LUT R54, R44.reuse, 0x5b0, RZ, 0xc0, !PT ;  /* 0x000005b02c367812 */ /* 0x040fe200078ec0ff */
[----:B------:R-:W-:Y:S01]  /*5ff0*/  IMAD.U32 R23, R55, 0x10000, RZ ;  /* 0x0001000037177824 */ /* 0x000fe200078e00ff */
[----:B------:R-:W-:Y:S01]  /*6000*/  LOP3.LUT R5, R44, 0x40, RZ, 0xc0, !PT ;  /* 0x000000402c057812 */ /* 0x000fe200078ec0ff */
[----:B------:R-:W-:Y:S01]  /*6010*/  IMAD.MOV.U32 R22, RZ, RZ, RZ ;  /* 0x000000ffff167224 */ /* 0x000fe200078e00ff */
[----:B------:R-:W-:Y:S01]  /*6020*/  LOP3.LUT R54, R54, 0x200, R0, 0xf8, !PT ;  /* 0x0000020036367812 */ /* 0x000fe200078ef800 */
[----:B------:R-:W-:Y:S01]  /*6030*/  IMAD.SHL.U32 R0, R46, 0x200000, RZ ;  /* 0x002000002e007824 */ /* 0x000fe200078e00ff */
[----:B------:R-:W-:Y:S01]  /*6040*/  LOP3.LUT P0, RZ, R44, 0x40, RZ, 0xc0, !PT ;  /* 0x000000402cff7812 */ /* 0x000fe2000780c0ff */
[----:B------:R-:W3:Y:S01]  /*6050*/  LDC.64 R40, c[0x0][0x8a8] ;  /* 0x00022a00ff287b82 */ /* 0x000ee20000000a00 */
[----:B------:R-:W-:Y:S01]  /*6060*/  LOP3.LUT R4, R5, 0x8, R4, 0xf8, !PT ;  /* 0x0000000805047812 */ /* 0x000fe200078ef804 */
[----:B------:R-:W4:Y:S01]  /*6070*/  LDCU UR59, c[0x0][0x370] ;  /* 0x00006e00ff3b77ac */ /* 0x000f220008000800 */
[----:B------:R-:W-:-:S02]  /*6080*/  LOP3.LUT R0, R0, 0x200000, RZ, 0xc0, !PT ;  /* 0x0020000000007812 */ /* 0x000fc400078ec0ff */
[----:B------:R-:W-:Y:S01]  /*6090*/  LOP3.LUT R54, R54, R4, RZ, 0xfc, !PT ;  /* 0x0000000436367212 */ /* 0x000fe200078efcff */
[----:B------:R-:W2:Y:S01]  /*60a0*/  LDCU UR42, c[0x0][0xb0c] ;  /* 0x00016180ff2a77ac */ /* 0x000ea20008000800 */
[----:B------:R-:W-:Y:S02]  /*60b0*/  LOP3.LUT R23, R0, 0x400000, R23, 0xf8, !PT ;  /* 0x0040000000177812 */ /* 0x000fe400078ef817 */
[----:B------:R-:W-:Y:S01]  /*60c0*/  P2R R0, PR, RZ, 0x1 ;  /* 0x00000001ff007803 */ /* 0x000fe20000000000 */
[----:B-1----:R-:W-:Y:S01]  /*60d0*/  ULEA UR45, UR4, UR45, 0x18 ;  /* 0x0000002d042d7291 */ /* 0x002fe2000f8ec0ff */
[----:B------:R-:W-:Y:S01]  /*60e0*/  LOP3.LUT R55, R55, 0x60, RZ, 0xc0, !PT ;  /* 0x0000006037377812 */ /* 0x000fe200078ec0ff */
[----:B------:R-:W1:Y:S01]  /*60f0*/  LDCU.64 UR4, c[0x0][0xa90] ;  /* 0x00015200ff0477ac */ /* 0x000e620008000a00 */
[----:B------:R-:W2:Y:S06]  /*6100*/  LDCU UR38, c[0x0][0xb30] ;  /* 0x00016600ff2677ac */ /* 0x000eac0008000800 */
[----:B------:R-:W4:Y:S01]  /*6110*/  LDS R2, [UR45+0x1a0] ;  /* 0x0001a02dff027984 */ /* 0x000f220008000800 */
[----:B------:R-:W2:Y:S01]  /*6120*/  LDCU.64 UR56, c[0x0][0x888] ;  /* 0x00011100ff3877ac */ /* 0x000ea20008000a00 */
[----:B------:R-:W2:Y:S01]  /*6130*/  LDCU.64 UR40, c[0x0][0xb28] ;  /* 0x00016500ff2877ac */ /* 0x000ea20008000a00 */
[----:B------:R-:W2:Y:S01]  /*6140*/  LDCU.64 UR62, c[0x0][0x890] ;  /* 0x00011200ff3e77ac */ /* 0x000ea20008000a00 */
[----:B-1----:R-:W-:Y:S01]  /*6150*/  IMAD.U32 R48, RZ, RZ, UR4 ;  /* 0x00000004ff307e24 */ /* 0x002fe2000f8e00ff */
[----:B------:R-:W-:Y:S01]  /*6160*/  UIADD3 UR4, UPT, UPT, UR45, 0x200, URZ ;  /* 0x000002002d047890 */ /* 0x000fe2000fffe0ff */
[----:B------:R-:W-:Y:S01]  /*6170*/  IMAD.U32 R47, RZ, RZ, UR5 ;  /* 0x00000005ff2f7e24 */ /* 0x000fe2000f8e00ff */
[----:B------:R-:W1:Y:S04]  /*6180*/  LDCU.128 UR52, c[0x0][0xb10] ;  /* 0x00016200ff3477ac */ /* 0x000e680008000c00 */
[----:B------:R-:W-:Y:S01]  /*6190*/  IMAD.U32 R0, RZ, RZ, UR4 ;  /* 0x00000004ff007e24 */ /* 0x000fe2000f8e00ff */
[----:B------:R-:W1:Y:S01]  /*61a0*/  LDCU UR58, c[0x0][0x374] ;  /* 0x00006e80ff3a77ac */ /* 0x000e620008000800 */
[----:B------:R-:W-:Y:S01]  /*61b0*/  UMOV UR51, 0x1 ;  /* 0x0000000100337882 */ /* 0x000fe20000000000 */
[----:B------:R-:W-:Y:S01]  /*61c0*/  UMOV UR48, URZ ;  /* 0x000000ff00307c82 */ /* 0x000fe20008000000 */
[----:B------:R-:W-:Y:S01]  /*61d0*/  UMOV UR50, URZ ;  /* 0x000000ff00327c82 */ /* 0x000fe20008000000 */
[----:B------:R-:W-:Y:S01]  /*61e0*/  UMOV UR49, URZ ;  /* 0x000000ff00317c82 */ /* 0x000fe20008000000 */
[C---:B----4-:R-:W-:Y:S01]  /*61f0*/  VIADD R3, R2.reuse, 0x20 ;  /* 0x0000002002037836 */ /* 0x050fe20000000000 */
[----:B------:R-:W-:-:S04]  /*6200*/  LOP3.LUT R2, R2, 0xffff, RZ, 0xc0, !PT ;  /* 0x0000ffff02027812 */ /* 0x000fc800078ec0ff */
[----:B------:R-:W-:-:S05]  /*6210*/  LOP3.LUT R3, R3, 0xffff, RZ, 0xc0, !PT ;  /* 0x0000ffff03037812 */ /* 0x000fca00078ec0ff */
[----:B-123--:R4:W-:Y:S02]  /*6220*/  STL.64 [R1], R2 ;  /* 0x0000000201007387 */ /* 0x00e9e40000100a00 */
.L_x_135:
[----:B----4-:R-:W-:Y:S04]  /*6230*/  SHF.L.U32 R2, R52, 0x1f, RZ ;  /* 0x0000001f34027819 */ /* 0x010fe800000006ff */
[----:B------:R-:W1:Y:S02]  /*6240*/  SYNCS.PHASECHK.TRANS64.TRYWAIT P0, [UR45+0x150], R2 ;  /* 0x00015002ff0075a7 */ /* 0x000e64000800112d */
[----:B-1----:R-:W-:Y:S05]  /*6250*/  @!P0 BRA `(.L_x_105) ;  /* 0x0000003000a88947 */ /* 0x002fea0003800000 */
.L_x_203:
[----:B-1----:R-:W-:Y:S01]  /*6260*/  LEA R2, R22, UR43, 0x2 ;  /* 0x0000002b16027c11 */ /* 0x002fe2000f8e10ff */
[----:B------:R-:W1:Y:S01]  /*6270*/  LDS.128 R4, [UR45+0x190] ;  /* 0x0001902dff047984 */ /* 0x000e620008000c00 */
[----:B------:R-:W-:Y:S02]  /*6280*/  UIADD3 UR4, UPT, UPT, UR45, 0x158, URZ ;  /* 0x000001582d047890 */ /* 0x000fe4000fffe0ff */
[----:B------:R-:W-:Y:S01]  /*6290*/  UISETP.GE.AND UP0, UPT, UR39, 0x1, UPT ;  /* 0x000000012700788c */ /* 0x000fe2000bf06270 */
[----:B------:R-:W-:Y:S01]  /*62a0*/  @!PT LDS RZ, [RZ] ;  /* 0x00000000fffff984 */ /* 0x000fe20000000800 */
[----:B------:R-:W-:Y:S01]  /*62b0*/  @!PT LDS RZ, [RZ] ;  /* 0x00000000fffff984 */ /* 0x000fe20000000800 */
[----:B------:R-:W-:Y:S01]  /*62c0*/  @!PT LDS RZ, [RZ] ;  /* 0x00000000fffff984 */ /* 0x000fe20000000800 */
[----:B------:R-:W-:Y:S01]  /*62d0*/  @!PT LDS RZ, [RZ] ;  /* 0x00000000fffff984 */ /* 0x000fe20000000800 */
[----:B------:R2:W-:Y:S06]  /*62e0*/  MEMBAR.ALL.CTA ;  /* 0x0000000000007992 */ /* 0x0005ec0000008000 */
[----:B--2---:R-:W2:Y:S01]  /*62f0*/  FENCE.VIEW.ASYNC.S ;  /* 0x00000000000073c6 */ /* 0x004ea20000000000 */
[----:B------:R-:W-:Y:S09]  /*6300*/  UPRMT UR4, URZ, 0x654, UR4 ;  /* 0x00000654ff047896 */ /* 0x000ff20008000004 */
[----:B--2---:R-:W-:Y:S01]  /*6310*/  SYNCS.ARRIVE.TRANS64.RED.A1T0 RZ, [UR4], RZ ;  /* 0x000000ffffff79a7 */ /* 0x004fe20008100404 */
[----:B------:R-:W5:Y:S01]  /*6320*/  LDL R2, [R2] ;  /* 0x0000000002027983 */ /* 0x000f620000100800 */
[----:B-1----:R-:W-:Y:S11]  /*6330*/  LOP3.LUT P0, RZ, R6, 0x1, RZ, 0xc0, !PT ;  /* 0x0000000106ff7812 */ /* 0x002ff6000780c0ff */
[----:B------:R-:W-:Y:S02]  /*6340*/  @!UPT UIADD3 URZ, UPT, UPT, URZ, URZ, URZ ;  /* 0x000000fffffff290 */ /* 0x000fe4000fffe0ff */
[----:B------:R-:W-:Y:S01]  /*6350*/  VOTEU.ANY UP1, P0 ;  /* 0x0000000000ff7886 */ /* 0x000fe20000020100 */
[----:B------:R-:W-:Y:S01]  /*6360*/  PLOP3.LUT P0, PT, PT, PT, UP1, 0x80, 0x8 ;  /* 0x000000000008781c */ /* 0x000fe20003f0f018 */
[----:B------:R-:W-:Y:S11]  /*6370*/  UP2UR UR60, UPR, URZ, 0x2 ;  /* 0x00000002ff3c7883 */ /* 0x000ff60008000000 */
[----:B------:R-:W-:Y:S01]  /*6380*/  @!UPT UIADD3 URZ, UPT, UPT, URZ, URZ, URZ ;  /* 0x000000fffffff290 */ /* 0x000fe2000fffe0ff */
[----:B------:R-:W-:Y:S02]  /*6390*/  @P0 MOV R3, R4 ;  /* 0x0000000400030202 */ /* 0x000fe40000000f00 */
[----:B------:R-:W-:Y:S02]  /*63a0*/  @P0 LOP3.LUT R0, R5, 0xffff, RZ, 0xc0, !PT ;  /* 0x0000ffff05000812 */ /* 0x000fe400078ec0ff */
[----:B------:R-:W-:Y:S02]  /*63b0*/  @P0 R2UR UR5, R3 ;  /* 0x00000000030502ca */ /* 0x000fe400000e0000 */
[----:B------:R-:W-:Y:S11]  /*63c0*/  @P0 R2UR UR4, R0 ;  /* 0x00000000000402ca */ /* 0x000ff600000e0000 */
[----:B------:R-:W-:Y:S02]  /*63d0*/  @UP1 UMOV UR37, UR5 ;  /* 0x0000000500251c82 */ /* 0x000fe40008000000 */
[----:B------:R-:W-:Y:S01]  /*63e0*/  @UP1 UMOV UR36, UR4 ;  /* 0x0000000400241c82 */ /* 0x000fe20008000000 */
[----:B------:R-:W-:Y:S05]  /*63f0*/  BRA.U !UP0, `(.L_x_106) ;  /* 0x0000000108cc7547 */ /* 0x000fea000b800000 */
[----:B------:R-:W1:Y:S01]  /*6400*/  LDCU UR9, c[0x0][0xb20] ;  /* 0x00016400ff0977ac */ /* 0x000e620008000800 */
[----:B------:R-:W-:Y:S02]  /*6410*/  UIMAD.WIDE.U32 UR4, UR58, UR55, URZ ;  /* 0x000000373a0472a5 */ /* 0x000fe4000f8e00ff */
[----:B------:R-:W-:Y:S02]  /*6420*/  UIMAD.WIDE.U32 UR6, UR59, UR52, URZ ;  /* 0x000000343b0672a5 */ /* 0x000fe4000f8e00ff */
[----:B------:R-:W-:Y:S02]  /*6430*/  UIMAD.WIDE.U32 UR10, UR36, UR55, URZ ;  /* 0x00000037240a72a5 */ /* 0x000fe4000f8e00ff */
[----:B------:R-:W-:Y:S02]  /*6440*/  UISETP.NE.AND UP0, UPT, UR54, 0x1, UPT ;  /* 0x000000013600788c */ /* 0x000fe4000bf05270 */
[----:B------:R-:W-:Y:S02]  /*6450*/  UISETP.NE.AND UP1, UPT, UR42, 0x1, UPT ;  /* 0x000000012a00788c */ /* 0x000fe4000bf25270 */
[----:B------:R-:W-:Y:S02]  /*6460*/  UISETP.NE.AND UP2, UPT, UR39, 0x1, UPT ;  /* 0x000000012700788c */ /* 0x000fe4000bf45270 */
[----:B------:R-:W-:Y:S01]  /*6470*/  UIMAD.WIDE.U32 UR12, UR37, UR52, URZ ;  /* 0x00000034250c72a5 */ /* 0x000fe2000f8e00ff */
[----:B------:R-:W-:Y:S01]  /*6480*/  UMOV UR4, UR5 ;  /* 0x0000000500047c82 */ /* 0x000fe20008000000 */
[----:B------:R-:W-:Y:S01]  /*6490*/  UMOV UR6, UR11 ;  /* 0x0000000b00067c82 */ /* 0x000fe20008000000 */
[----:B-1----:R-:W-:Y:S03]  /*64a0*/  USHF.R.U32.HI UR8, URZ, UR9, UR4 ;  /* 0x00000009ff087299 */ /* 0x002fe60008011604 */
[----:B------:R-:W-:Y:S02]  /*64b0*/  UMOV UR4, UR7 ;  /* 0x0000000700047c82 */ /* 0x000fe40008000000 */
[----:B------:R-:W-:Y:S02]  /*64c0*/  USHF.R.U32.HI UR5, URZ, UR53, UR4 ;  /* 0x00000035ff057299 */ /* 0x000fe40008011604 */
[----:B------:R-:W-:Y:S02]  /*64d0*/  USEL UR4, UR58, UR8, !UP0 ;  /* 0x000000083a047287 */ /* 0x000fe4000c000000 */
[----:B------:R-:W-:Y:S02]  /*64e0*/  USHF.R.U32.HI UR8, URZ, UR9, UR6 ;  /* 0x00000009ff087299 */ /* 0x000fe40008011606 */
[----:B------:R-:W-:Y:S02]  /*64f0*/  UIMAD.WIDE.U32 UR6, UR4, UR40, URZ ;  /* 0x00000028040672a5 */ /* 0x000fe4000f8e00ff */
[----:B------:R-:W-:Y:S02]  /*6500*/  USEL UR9, UR59, UR5, !UP1 ;  /* 0x000000053b097287 */ /* 0x000fe4000c800000 */
[----:B------:R-:W-:Y:S02]  /*6510*/  USEL UR8, UR36, UR8, !UP0 ;  /* 0x0000000824087287 */ /* 0x000fe4000c000000 */
[----:B------:R-:W-:Y:S01]  /*6520*/  UIMAD.WIDE.U32 UR10, UR9, UR40, URZ ;  /* 0x00000028090a72a5 */ /* 0x000fe2000f8e00ff */
[----:B------:R-:W-:Y:S01]  /*6530*/  UMOV UR6, UR7 ;  /* 0x0000000700067c82 */ /* 0x000fe20008000000 */
[----:B------:R-:W-:Y:S01]  /*6540*/  UMOV UR5, UR13 ;  /* 0x0000000d00057c82 */ /* 0x000fe20008000000 */
[----:B------:R-:W-:Y:S02]  /*6550*/  @UP2 USHF.R.U32.HI UR4, URZ, UR41, UR6 ;  /* 0x00000029ff042299 */ /* 0x000fe40008011606 */
[----:B------:R-:W-:Y:S02]  /*6560*/  USHF.R.U32.HI UR5, URZ, UR53, UR5 ;  /* 0x00000035ff057299 */ /* 0x000fe40008011605 */
[----:B------:R-:W-:Y:S02]  /*6570*/  UIMAD UR4, UR39, UR4, URZ ;  /* 0x00000004270472a4 */ /* 0x000fe4000f8e02ff */
[----:B------:R-:W-:Y:S02]  /*6580*/  USEL UR5, UR37, UR5, !UP1 ;  /* 0x0000000525057287 */ /* 0x000fe4000c800000 */
[----:B------:R-:W-:Y:S01]  /*6590*/  UISETP.GE.AND UP0, UPT, UR8, UR4, UPT ;  /* 0x000000040800728c */ /* 0x000fe2000bf06270 */
[----:B------:R-:W-:Y:S01]  /*65a0*/  UMOV UR6, UR11 ;  /* 0x0000000b00067c82 */ /* 0x000fe20008000000 */
[----:B------:R-:W-:Y:S02]  /*65b0*/  UIMAD.WIDE.U32 UR10, UR8, UR40, URZ ;  /* 0x00000028080a72a5 */ /* 0x000fe4000f8e00ff */
[----:B------:R-:W-:Y:S04]  /*65c0*/  @UP2 USHF.R.U32.HI UR9, URZ, UR41, UR6 ;  /* 0x00000029ff092299 */ /* 0x000fe80008011606 */
[----:B------:R-:W-:Y:S01]  /*65d0*/  UIMAD UR6, UR39, UR9, URZ ;  /* 0x00000009270672a4 */ /* 0x000fe2000f8e02ff */
[----:B------:R-:W-:Y:S03]  /*65e0*/  UMOV UR4, UR11 ;  /* 0x0000000b00047c82 */ /* 0x000fe60008000000 */
[----:B------:R-:W-:Y:S02]  /*65f0*/  UISETP.GE.OR UP0, UPT, UR5, UR6, UP0 ;  /* 0x000000060500728c */ /* 0x000fe40008706670 */
[----:B------:R-:W-:Y:S02]  /*6600*/  USHF.R.U32.HI UR4, URZ, UR41, UR4 ;  /* 0x00000029ff047299 */ /* 0x000fe40008011604 */
[----:B------:R-:W-:Y:S02]  /*6610*/  UIMAD.WIDE.U32 UR6, UR5, UR40, URZ ;  /* 0x00000028050672a5 */ /* 0x000fe4000f8e00ff */
[----:B------:R-:W-:Y:S02]  /*6620*/  USEL UR11, UR8, UR4, !UP2 ;  /* 0x00000004080b7287 */ /* 0x000fe4000d000000 */
[----:B------:R-:W-:Y:S02]  /*6630*/  UIADD3 UR6, UPT, UPT, -UR5, URZ, URZ ;  /* 0x000000ff05067290 */ /* 0x000fe4000fffe1ff */
[----:B------:R-:W-:Y:S02]  /*6640*/  UIADD3 UR10, UPT, UPT, -UR11, URZ, URZ ;  /* 0x000000ff0b0a7290 */ /* 0x000fe4000fffe1ff */
[----:B------:R-:W-:Y:S02]  /*6650*/  UIMAD UR6, UR42, UR6, UR37 ;  /* 0x000000062a0672a4 */ /* 0x000fe4000f8e0225 */
[----:B------:R-:W-:Y:S01]  /*6660*/  UIMAD UR10, UR39, UR10, UR8 ;  /* 0x0000000a270a72a4 */ /* 0x000fe2000f8e0208 */
[----:B------:R-:W-:Y:S01]  /*6670*/  @!UP0 UMOV UR4, UR7 ;  /* 0x0000000700048c82 */ /* 0x000fe20008000000 */
[----:B------:R-:W-:Y:S02]  /*6680*/  UIADD3 UR7, UPT, UPT, -UR8, URZ, URZ ;  /* 0x000000ff08077290 */ /* 0x000fe4000fffe1ff */
[----:B------:R-:W-:Y:S04]  /*6690*/  @!UP0 USHF.R.U32.HI UR4, URZ, UR41, UR4 ;  /* 0x00000029ff048299 */ /* 0x000fe80008011604 */
[----:B------:R-:W-:Y:S04]  /*66a0*/  @!UP0 USEL UR4, UR5, UR4, !UP2 ;  /* 0x0000000405048287 */ /* 0x000fe8000d000000 */
[----:B------:R-:W-:Y:S02]  /*66b0*/  @!UP0 UIMAD UR9, UR9, UR10, UR4 ;  /* 0x0000000a090982a4 */ /* 0x000fe4000f8e0204 */
[----:B------:R-:W-:Y:S02]  /*66c0*/  @!UP0 UIADD3 UR10, UPT, UPT, UR11, -UR4, URZ ;  /* 0x800000040b0a8290 */ /* 0x000fe4000fffe0ff */
[----:B------:R-:W-:Y:S02]  /*66d0*/  UIMAD UR4, UR54, UR7, UR36 ;  /* 0x00000007360472a4 */ /* 0x000fe4000f8e0224 */
[----:B------:R-:W-:Y:S03]  /*66e0*/  @!UP0 UIMAD UR8, UR10, UR39, UR5 ;  /* 0x000000270a0882a4 */ /* 0x000fe6000f8e0205 */
[----:B------:R-:W-:Y:S02]  /*66f0*/  @!UP0 UMOV UR5, UR9 ;  /* 0x0000000900058c82 */ /* 0x000fe40008000000 */
[----:B------:R-:W-:Y:S02]  /*6700*/  UIMAD UR37, UR5, UR42, UR6 ;  /* 0x0000002a052572a4 */ /* 0x000fe4000f8e0206 */
[----:B------:R-:W-:Y:S11]  /*6710*/  UIMAD UR36, UR8, UR54, UR4 ;  /* 0x00000036082472a4 */ /* 0x000ff6000f8e0204 */
[----:B------:R-:W-:Y:S01]  /*6720*/  @!UPT UIADD3 URZ, UPT, UPT, URZ, URZ, URZ ;  /* 0x000000fffffff290 */ /* 0x000fe2000fffe0ff */
.L_x_106:
[----:B------:R-:W-:Y:S01]  /*6730*/  UISETP.NE.AND UP0, UPT, UR38, 0x1, UPT ;  /* 0x000000012600788c */ /* 0x000fe2000bf05270 */
[----:B------:R-:W-:Y:S01]  /*6740*/  @P0 SHF.R.U32.HI R4, RZ, 0x10, R5 ;  /* 0x00000010ff040819 */ /* 0x000fe20000011605 */
[----:B------:R-:W-:Y:S02]  /*6750*/  UIADD3 UR11, UPT, UPT, UR45, 0x200, URZ ;  /* 0x000002002d0b7890 */ /* 0x000fe4000fffe0ff */
[----:B------:R-:W-:Y:S01]  /*6760*/  USHF.L.U32 UR47, UR20, 0x6, URZ ;  /* 0x00000006142f7899 */ /* 0x000fe200080006ff */
[----:B------:R-:W-:Y:S06]  /*6770*/  @P0 R2UR UR61, R4 ;  /* 0x00000000043d02ca */ /* 0x000fec00000e0000 */
[----:B------:R-:W1:Y:S01]  /*6780*/  @!UP0 LDCU.128 UR12, c[0x0][0xb10] ;  /* 0x00016200ff0c87ac */ /* 0x000e620008000c00 */
[----:B------:R-:W2:Y:S01]  /*6790*/  @!UP0 LDCU UR5, c[0x0][0xb0c] ;  /* 0x00016180ff0587ac */ /* 0x000ea20008000800 */
[----:B------:R-:W3:Y:S01]  /*67a0*/  @!UP0 LDCU UR10, c[0x0][0xb20] ;  /* 0x00016400ff0a87ac */ /* 0x000ee20008000800 */
[----:B-1----:R-:W-:Y:S02]  /*67b0*/  UIMAD.WIDE.U32 UR8, UR37, UR12, URZ ;  /* 0x0000000c250872a5 */ /* 0x002fe4000f8e00ff */
[----:B------:R-:W-:Y:S02]  /*67c0*/  UIMAD.WIDE.U32 UR6, UR36, UR15, URZ ;  /* 0x0000000f240672a5 */ /* 0x000fe4000f8e00ff */
[----:B------:R-:W-:Y:S03]  /*67d0*/  @!UP0 UISETP.NE.AND UP1, UPT, UR14, 0x1, UPT ;  /* 0x000000010e00888c */ /* 0x000fe6000bf25270 */
[----:B------:R-:W-:Y:S01]  /*67e0*/  @!UP0 UMOV UR4, UR9 ;  /* 0x0000000900048c82 */ /* 0x000fe20008000000 */
[----:B--2---:R-:W-:Y:S02]  /*67f0*/  @!UP0 UISETP.NE.AND UP2, UPT, UR5, 0x1, UPT ;  /* 0x000000010500888c */ /* 0x004fe4000bf45270 */
[----:B------:R-:W-:Y:S01]  /*6800*/  @!UP0 USHF.R.U32.HI UR4, URZ, UR13, UR4 ;  /* 0x0000000dff048299 */ /* 0x000fe20008011604 */
[----:B------:R-:W-:Y:S02]  /*6810*/  @!UP0 UMOV UR6, UR7 ;  /* 0x0000000700068c82 */ /* 0x000fe40008000000 */
[----:B---3--:R-:W-:Y:S02]  /*6820*/  @!UP0 USHF.R.U32.HI UR6, URZ, UR10, UR6 ;  /* 0x0000000aff068299 */ /* 0x008fe40008011606 */
[----:B------:R-:W-:Y:S02]  /*6830*/  @!UP0 USEL UR7, UR37, UR4, !UP2 ;  /* 0x0000000425078287 */ /* 0x000fe4000d000000 */
[----:B------:R-:W-:Y:S04]  /*6840*/  @!UP0 USEL UR6, UR36, UR6, !UP1 ;  /* 0x0000000624068287 */ /* 0x000fe8000c800000 */
[----:B------:R-:W-:Y:S02]  /*6850*/  @!UP0 UIADD3 UR4, UPT, UPT, -UR7, UR6, URZ ;  /* 0x0000000607048290 */ /* 0x000fe4000fffe1ff */
[----:B------:R-:W-:Y:S02]  /*6860*/  @!UP0 UIADD3 UR6, UPT, UPT, UR7, -UR6, URZ ;  /* 0x8000000607068290 */ /* 0x000fe4000fffe0ff */
[----:B------:R-:W-:Y:S02]  /*6870*/  @!UP0 UIMAD UR37, UR4, UR5, UR37 ;  /* 0x00000005042582a4 */ /* 0x000fe4000f8e0225 */
[----:B------:R-:W-:Y:S02]  /*6880*/  @!UP0 UIMAD UR36, UR6, UR14, UR36 ;  /* 0x0000000e062482a4 */ /* 0x000fe4000f8e0224 */
[----:B------:R-:W-:Y:S09]  /*6890*/  ULOP3.LUT UP0, URZ, UR11, 0x90, URZ, 0xc0, !UPT ;  /* 0x000000900bff7892 */ /* 0x000ff2000f80c0ff */
[----:B------:R-:W-:Y:S05]  /*68a0*/  BRA.U !UP0, `(.L_x_107) ;  /* 0x00000001087c7547 */ /* 0x000fea000b800000 */
[----:B------:R-:W1:Y:S01]  /*68b0*/  LDCU.64 UR8, c[0x4][0x80] ;  /* 0x01001000ff0877ac */ /* 0x000e620008000a00 */
[----:B------:R-:W-:Y:S01]  /*68c0*/  MOV R16, 0x0 ;  /* 0x0000000000107802 */ /* 0x000fe20000000f00 */
[----:B------:R-:W-:Y:S02]  /*68d0*/  HFMA2 R12, -RZ, RZ, 0, 5.9604644775390625e-08 ;  /* 0x00000001ff0c7431 */ /* 0x000fe400000001ff */
[----:B------:R-:W-:Y:S01]  /*68e0*/  IMAD.MOV.U32 R8, RZ, RZ, 0x70 ;  /* 0x00000070ff087424 */ /* 0x000fe200078e00ff */
[----:B------:R2:W3:Y:S01]  /*68f0*/  LDC.64 R14, c[0x4][R16] ;  /* 0x01000000100e7b82 */ /* 0x0004e20000000a00 */
[----:B------:R-:W4:Y:S01]  /*6900*/  LDCU.64 UR6, c[0x4][0x88] ;  /* 0x01001100ff0677ac */ /* 0x000f220008000a00 */
[----:B------:R-:W-:Y:S01]  /*6910*/  IMAD.MOV.U32 R13, RZ, RZ, RZ ;  /* 0x000000ffff0d7224 */ /* 0x000fe200078e00ff */
[----:B------:R-:W2:Y:S01]  /*6920*/  LDCU.64 UR4, c[0x4][0x8] ;  /* 0x01000100ff0477ac */ /* 0x000ea20008000a00 */
[----:B-1----:R-:W-:Y:S01]  /*6930*/  MOV R5, UR9 ;  /* 0x0000000900057c02 */ /* 0x002fe20008000f00 */
[----:B------:R-:W-:Y:S01]  /*6940*/  IMAD.U32 R4, RZ, RZ, UR8 ;  /* 0x00000008ff047e24 */ /* 0x000fe2000f8e00ff */
[----:B----4-:R-:W-:Y:S01]  /*6950*/  MOV R7, UR7 ;  /* 0x0000000700077c02 */ /* 0x010fe20008000f00 */
[----:B------:R-:W-:Y:S01]  /*6960*/  IMAD.U32 R6, RZ, RZ, UR6 ;  /* 0x00000006ff067e24 */ /* 0x000fe2000f8e00ff */
[----:B--2---:R-:W-:Y:S01]  /*6970*/  MOV R11, UR5 ;  /* 0x00000005000b7c02 */ /* 0x004fe20008000f00 */
[----:B------:R-:W-:Y:S02]  /*6980*/  IMAD.U32 R10, RZ, RZ, UR4 ;  /* 0x00000004ff0a7e24 */ /* 0x000fe4000f8e00ff */
[----:B------:R-:W-:Y:S07]  /*6990*/  LEPC R20, `(.L_x_108) ;  /* 0x000000001014794e */ /* 0x000fee0000000000 */
[----:B---3-5:R-:W-:Y:S05]  /*69a0*/  CALL.ABS.NOINC R14 ;  /* 0x000000000e007343 */ /* 0x028fea0003c00000 */
.L_x_108:
[----:B------:R-:W1:Y:S01]  /*69b0*/  LDCU.64 UR8, c[0x4][0x80] ;  /* 0x01001000ff0877ac */ /* 0x000e620008000a00 */
[----:B------:R-:W2:Y:S01]  /*69c0*/  LDC.64 R16, c[0x4][R16] ;  /* 0x0100000010107b82 */ /* 0x000ea20000000a00 */
[----:B------:R-:W-:Y:S02]  /*69d0*/  HFMA2 R12, -RZ, RZ, 0, 5.9604644775390625e-08 ;  /* 0x00000001ff0c7431 */ /* 0x000fe400000001ff */
[----:B------:R-:W-:Y:S02]  /*69e0*/  IMAD.MOV.U32 R8, RZ, RZ, 0x70 ;  /* 0x00000070ff087424 */ /* 0x000fe400078e00ff */
[----:B------:R-:W-:Y:S01]  /*69f0*/  IMAD.MOV.U32 R13, RZ, RZ, RZ ;  /* 0x000000ffff0d7224 */ /* 0x000fe200078e00ff */
[----:B------:R-:W3:Y:S01]  /*6a00*/  LDCU.64 UR6, c[0x4][0x88] ;  /* 0x01001100ff0677ac */ /* 0x000ee20008000a00 */
[----:B------:R-:W4:Y:S01]  /*6a10*/  LDCU.64 UR4, c[0x4][0x8] ;  /* 0x01000100ff0477ac */ /* 0x000f220008000a00 */
[----:B-1----:R-:W-:Y:S02]  /*6a20*/  MOV R4, UR8 ;  /* 0x0000000800047c02 */ /* 0x002fe40008000f00 */
[----:B------:R-:W-:Y:S02]  /*6a30*/  MOV R5, UR9 ;  /* 0x0000000900057c02 */ /* 0x000fe40008000f00 */
[----:B---3--:R-:W-:Y:S01]  /*6a40*/  MOV R7, UR7 ;  /* 0x0000000700077c02 */ /* 0x008fe20008000f00 */
[----:B------:R-:W-:Y:S01]  /*6a50*/  IMAD.U32 R6, RZ, RZ, UR6 ;  /* 0x00000006ff067e24 */ /* 0x000fe2000f8e00ff */
[----:B----4-:R-:W-:Y:S01]  /*6a60*/  MOV R11, UR5 ;  /* 0x00000005000b7c02 */ /* 0x010fe20008000f00 */
[----:B------:R-:W-:Y:S02]  /*6a70*/  IMAD.U32 R10, RZ, RZ, UR4 ;  /* 0x00000004ff0a7e24 */ /* 0x000fe4000f8e00ff */
[----:B------:R-:W-:Y:S07]  /*6a80*/  LEPC R20, `(.L_x_107) ;  /* 0x000000001014794e */ /* 0x000fee0000000000 */
[----:B--2---:R-:W-:Y:S05]  /*6a90*/  CALL.ABS.NOINC R16 ;  /* 0x0000000010007343 */ /* 0x004fea0003c00000 */
.L_x_107:
[----:B------:R-:W-:Y:S01]  /*6aa0*/  R2UR UR4, R51 ;  /* 0x00000000330472ca */ /* 0x000fe200000e0000 */
[----:B------:R-:W-:Y:S01]  /*6ab0*/  UISETP.NE.U32.AND UP0, UPT, UR62, URZ, UPT ;  /* 0x000000ff3e00728c */ /* 0x000fe2000bf05070 */
[----:B------:R-:W-:Y:S02]  /*6ac0*/  ISETP.NE.U32.AND P4, PT, R42, RZ, PT ;  /* 0x000000ff2a00720c */ /* 0x000fe40003f85070 */
[----:B------:R-:W-:Y:S01]  /*6ad0*/  ISETP.NE.U32.AND P2, PT, RZ, UR56, PT ;  /* 0x00000038ff007c0c */ /* 0x000fe2000bf45070 */
[----:B------:R-:W-:Y:S01]  /*6ae0*/  UISETP.NE.AND.EX UP1, UPT, UR63, URZ, UPT, UP0 ;  /* 0x000000ff3f00728c */ /* 0x000fe2000bf25300 */
[----:B------:R-:W-:Y:S01]  /*6af0*/  ISETP.NE.AND.EX P4, PT, R43, RZ, PT, P4 ;  /* 0x000000ff2b00720c */ /* 0x000fe20003f85340 */
[----:B------:R-:W-:Y:S01]  /*6b00*/  UPLOP3.LUT UP0, UPT, UPT, UPT, UPT, 0x40, 0x4 ;  /* 0x000000000004789c */ /* 0x000fe20003f0e870 */
[----:B------:R-:W-:Y:S05]  /*6b10*/  ISETP.NE.AND.EX P2, PT, RZ, UR57, PT, P2 ;  /* 0x00000039ff007c0c */ /* 0x000fea000bf45320 */
[----:B------:R-:W-:Y:S06]  /*6b20*/  UISETP.NE.AND UP2, UPT, UR4, URZ, UPT ;  /* 0x000000ff0400728c */ /* 0x000fec000bf45270 */
[----:B------:R-:W-:Y:S05]  /*6b30*/  PLOP3.LUT P1, PT, PT, PT, UP2, 0x80, 0x8 ;  /* 0x000000000008781c */ /* 0x000fea0003f2f028 */
[----:B------:R-:W-:Y:S06]  /*6b40*/  @UP2 UPLOP3.LUT UP0, UPT, UPT, UPT, UP1, 0x80, 0x8 ;  /* 0x000000000008289c */ /* 0x000fec0003f0f010 */
[----:B------:R-:W-:Y:S01]  /*6b50*/  PLOP3.LUT P0, PT, PT, PT, UP0, 0x80, 0x8 ;  /* 0x000000000008781c */ /* 0x000fe20003f0f008 */
[----:B------:R-:W-:Y:S01]  /*6b60*/  @!UPT UIADD3 URZ, UPT, UPT, URZ, URZ, URZ ;  /* 0x000000fffffff290 */ /* 0x000fe2000fffe0ff */
[----:B------:R-:W-:Y:S11]  /*6b70*/  BRA.U !UP1, `(.L_x_109) ;  /* 0x00000001093c7547 */ /* 0x000ff6000b800000 */
[----:B------:R-:W-:Y:S01]  /*6b80*/  UISETP.NE.U32.AND UP0, UPT, UR56, URZ, UPT ;  /* 0x000000ff3800728c */ /* 0x000fe2000bf05070 */
[----:B------:R-:W-:Y:S01]  /*6b90*/  HFMA2 R0, -RZ, RZ, 0, 5.9604644775390625e-08 ;  /* 0x00000001ff007431 */ /* 0x000fe200000001ff */
[----:B------:R-:W1:Y:S01]  /*6ba0*/  LDCU.64 UR8, c[0x0][0x358] ;  /* 0x00006b00ff0877ac */ /* 0x000e620008000a00 */
[----:B------:R-:W-:Y:S01]  /*6bb0*/  IMAD.MOV.U32 R45, RZ, RZ, 0x1 ;  /* 0x00000001ff2d7424 */ /* 0x000fe200078e00ff */
[----:B------:R-:W-:Y:S06]  /*6bc0*/  UISETP.NE.AND.EX UP0, UPT, UR57, URZ, UPT, UP0 ;  /* 0x000000ff3900728c */ /* 0x000fec000bf05300 */
        /* <DEDUP_REMOVED lines=9> */
[----:B-12---:R-:W-:Y:S02]  /*6c60*/  @!P3 IMAD.U32 R26, RZ, RZ, UR4 ;  /* 0x00000004ff1abe24 */ /* 0x006fe4000f8e00ff */
.L_x_109:
[----:B------:R-:W-:Y:S05]  /*6c70*/  @!P4 BRA `(.L_x_110) ;  /* 0x000000000024c947 */ /* 0x000fea0003800000 */
[----:B------:R-:W-:Y:S01]  /*6c80*/  ISETP.NE.U32.AND P3, PT, R40, RZ, PT ;  /* 0x000000ff2800720c */ /* 0x000fe20003f65070 */
[----:B------:R-:W1:Y:S03]  /*6c90*/  LDCU.64 UR4, c[0x0][0x358] ;  /* 0x00006b00ff0477ac */ /* 0x000e660008000a00 */
[----:B------:R-:W-:Y:S11]  /*6ca0*/  ISETP.NE.AND.EX P3, PT, R41, RZ, PT, P3 ;  /* 0x000000ff2900720c */ /* 0x000ff60003f65330 */
[----:B------:R-:W-:Y:S02]  /*6cb0*/  @!UPT UIADD3 URZ, UPT, UPT, URZ, URZ, URZ ;  /* 0x000000fffffff290 */ /* 0x000fe4000fffe0ff */
[----:B------:R-:W2:Y:S01]  /*6cc0*/  @P3 LDC.64 R4, c[0x0][0x8a8] ;  /* 0x00022a00ff043b82 */ /* 0x000ea20000000a00 */
[----:B------:R-:W-:Y:S04]  /*6cd0*/  @P3 IMAD R0, R42, UR46, RZ ;  /* 0x0000002e2a003c24 */ /* 0x000fe8000f8e02ff */
[----:B--2---:R-:W-:Y:S05]  /*6ce0*/  @P3 IMAD.WIDE R4, R0, 0x4, R4 ;  /* 0x0000000400043825 */ /* 0x004fea00078e0204 */
[----:B-1---5:R1:W5:Y:S02]  /*6cf0*/  @P3 LDG.E R24, desc[UR4][R4.64] ;  /* 0x0000000404183981 */ /* 0x022364000c1e1900 */
[----:B-1----:R-:W2:Y:S02]  /*6d00*/  @!P3 LDC R24, c[0x0][0x8a0] ;  /* 0x00022800ff18bb82 */ /* 0x002ea40000000800 */
.L_x_110:
[----:B-----5:R-:W-:Y:S01]  /*6d10*/  FSETP.NEU.AND P4, PT, R26, RZ, PT ;  /* 0x000000ff1a00720b */ /* 0x020fe20003f8d000 */
[----:B------:R-:W1:Y:S01]  /*6d20*/  LDCU.128 UR8, c[0x0][0xa80] ;  /* 0x00015000ff0877ac */ /* 0x000e620008000c00 */
[----:B------:R-:W-:Y:S01]  /*6d30*/  SEL R5, RZ, 0xffffffff, P2 ;  /* 0xffffffffff057807 */ /* 0x000fe20001000000 */
[----:B------:R-:W-:Y:S01]  /*6d40*/  IMAD.U32 R64, RZ, RZ, UR48 ;  /* 0x00000030ff407e24 */ /* 0x000fe2000f8e00ff */
[----:B------:R-:W-:Y:S01]  /*6d50*/  @P1 LOP3.LUT P2, RZ, R45, 0xff, RZ, 0xc0, !PT ;  /* 0x000000ff2dff1812 */ /* 0x000fe2000784c0ff */
[----:B------:R-:W-:Y:S01]  /*6d60*/  IMAD.SHL.U32 R66, R54, 0x2, RZ ;  /* 0x0000000236427824 */ /* 0x000fe200078e00ff */
[----:B------:R-:W-:Y:S01]  /*6d70*/  @P1 SEL R0, RZ, 0xffffffff, P4 ;  /* 0xffffffffff001807 */ /* 0x000fe20002000000 */
[----:B------:R-:W-:Y:S01]  /*6d80*/  IMAD.SHL.U32 R64, R64, 0x1000, RZ ;  /* 0x0000100040407824 */ /* 0x000fe200078e00ff */
[----:B------:R-:W-:Y:S01]  /*6d90*/  LEA R59, R22, UR45, 0x3 ;  /* 0x0000002d163b7c11 */ /* 0x000fe2000f8e18ff */
[----:B------:R-:W-:Y:S01]  /*6da0*/  ULOP3.LUT UR4, UR51, 0x1, URZ, 0x3c, !UPT ;  /* 0x0000000133047892 */ /* 0x000fe2000f8e3cff */
[----:B------:R-:W-:Y:S01]  /*6db0*/  @P0 SEL R0, R5, R0, !P2 ;  /* 0x0000000005000207 */ /* 0x000fe20005000000 */
[----:B------:R-:W-:Y:S01]  /*6dc0*/  USHF.L.U32 UR12, UR44, 0x6, URZ ;  /* 0x000000062c0c7899 */ /* 0x000fe200080006ff */
[----:B------:R-:W-:Y:S01]  /*6dd0*/  R2UR UR6, R48 ;  /* 0x00000000300672ca */ /* 0x000fe200000e0000 */
[----:B------:R-:W-:Y:S01]  /*6de0*/  BSSY B1, `(.L_x_111) ;  /* 0x0000049000017945 */ /* 0x000fe20003800000 */
[----:B------:R-:W-:Y:S01]  /*6df0*/  @P1 LOP3.LUT R0, R0, 0x1, RZ, 0xc0, !PT ;  /* 0x0000000100001812 */ /* 0x000fe200078ec0ff */
[----:B------:R-:W-:Y:S01]  /*6e00*/  IMAD.U32 R27, RZ, RZ, UR4 ;  /* 0x00000004ff1b7e24 */ /* 0x000fe2000f8e00ff */
[----:B------:R-:W-:Y:S01]  /*6e10*/  R2UR UR13, R47 ;  /* 0x000000002f0d72ca */ /* 0x000fe200000e0000 */
[----:B------:R-:W-:Y:S01]  /*6e20*/  IMAD.U32 R58, RZ, RZ, UR12 ;  /* 0x0000000cff3a7e24 */ /* 0x000fe2000f8e00ff */
[----:B------:R-:W-:Y:S01]  /*6e30*/  ISETP.NE.U32.OR P6, PT, R0, 0x1, !P1 ;  /* 0x000000010000780c */ /* 0x000fe20004fc5470 */
[----:B------:R-:W-:Y:S01]  /*6e40*/  IMAD.U32 R0, RZ, RZ, UR48 ;  /* 0x00000030ff007e24 */ /* 0x000fe2000f8e00ff */
[----:B-1----:R-:W-:Y:S01]  /*6e50*/  UIMAD.WIDE.U32 UR4, UR12, UR9, URZ ;  /* 0x000000090c0472a5 */ /* 0x002fe2000f8e00ff */
[----:B------:R-:W-:Y:S01]  /*6e60*/  PLOP3.LUT P3, PT, PT, PT, UP1, 0x80, 0x8 ;  /* 0x000000000008781c */ /* 0x000fe20003f6f018 */
[----:B------:R-:W-:Y:S01]  /*6e70*/  UISETP.NE.AND UP0, UPT, UR8, 0x1, UPT ;  /* 0x000000010800788c */ /* 0x000fe2000bf05270 */
[----:B------:R-:W-:Y:S01]  /*6e80*/  SEL R4, RZ, 0xffffffff, P4 ;  /* 0xffffffffff047807 */ /* 0x000fe20002000000 */
[----:B------:R-:W-:Y:S01]  /*6e90*/  IMAD.MOV.U32 R67, RZ, RZ, 0x1 ;  /* 0x00000001ff437424 */ /* 0x000fe200078e00ff */
[----:B------:R-:W-:Y:S01]  /*6ea0*/  LEA R0, R0, UR45, 0x3 ;  /* 0x0000002d00007c11 */ /* 0x000fe2000f8e18ff */
[----:B------:R-:W-:Y:S01]  /*6eb0*/  IMAD.IADD R25, R23, 0x1, R2 ;  /* 0x0000000117197824 */ /* 0x000fe200078e0202 */
[----:B------:R-:W-:Y:S01]  /*6ec0*/  UMOV UR4, UR5 ;  /* 0x0000000500047c82 */ /* 0x000fe20008000000 */
[----:B------:R-:W-:Y:S01]  /*6ed0*/  LOP3.LUT P4, R60, R45, 0xff, RZ, 0xc0, !PT ;  /* 0x000000ff2d3c7812 */ /* 0x000fe2000788c0ff */
[----:B------:R-:W-:Y:S01]  /*6ee0*/  USHF.R.U32.HI UR4, URZ, UR10, UR4 ;  /* 0x0000000aff047299 */ /* 0x000fe20008011604 */
[----:B------:R-:W-:Y:S01]  /*6ef0*/  P2R R61, PR, RZ, 0x40 ;  /* 0x00000040ff3d7803 */ /* 0x000fe20000000000 */
[----:B------:R-:W-:Y:S01]  /*6f00*/  IMAD.U32 R65, RZ, RZ, UR48 ;  /* 0x00000030ff417e24 */ /* 0x000fe2000f8e00ff */
[----:B------:R-:W-:Y:S01]  /*6f10*/  @P6 SHF.L.U32 R3, R27, 0x1f, RZ ;  /* 0x0000001f1b036819 */ /* 0x000fe200000006ff */
[----:B------:R-:W-:Y:S01]  /*6f20*/  USEL UR4, UR12, UR4, !UP0 ;  /* 0x000000040c047287 */ /* 0x000fe2000c000000 */
[----:B------:R-:W-:Y:S01]  /*6f30*/  @P3 SEL R4, R5, R4, !P4 ;  /* 0x0000000405043207 */ /* 0x000fe20006000000 */
[----:B------:R-:W-:Y:S01]  /*6f40*/  UISETP.NE.AND UP0, UPT, UR11, 0x1, UPT ;  /* 0x000000010b00788c */ /* 0x000fe2000bf05270 */
[----:B------:R1:W3:Y:S01]  /*6f50*/  @P6 SYNCS.PHASECHK.TRANS64.TRYWAIT P1, [R0+URZ+0x110], R3 ;  /* 0x00011003000065a7 */ /* 0x0002e200080211ff */
[----:B------:R-:W-:Y:S01]  /*6f60*/  UIMAD.WIDE.U32 UR6, UR4, UR6, URZ ;  /* 0x00000006040672a5 */ /* 0x000fe2000f8e00ff */
[----:B------:R-:W-:Y:S01]  /*6f70*/  LOP3.LUT R4, R4, 0x1, RZ, 0xc0, !PT ;  /* 0x0000000104047812 */ /* 0x000fe200078ec0ff */
[----:B------:R-:W-:Y:S01]  /*6f80*/  IMAD.U32 R57, RZ, RZ, UR4 ;  /* 0x00000004ff397e24 */ /* 0x000fe2000f8e00ff */
[----:B------:R-:W-:Y:S02]  /*6f90*/  CS2R R38, SRZ ;  /* 0x0000000000267805 */ /* 0x000fe4000001ff00 */
[----:B------:R-:W-:Y:S01]  /*6fa0*/  PLOP3.LUT P2, PT, PT, PT, UP0, 0x80, 0x8 ;  /* 0x000000000008781c */ /* 0x000fe20003f4f008 */
[----:B------:R-:W-:Y:S01]  /*6fb0*/  IMAD R6, RZ, RZ, -UR4 ;  /* 0x80000004ff067e24 */ /* 0x000fe2000f8e02ff */
[----:B------:R-:W-:Y:S01]  /*6fc0*/  ISETP.NE.U32.AND P5, PT, R4, 0x1, PT ;  /* 0x000000010400780c */ /* 0x000fe20003fa5070 */
[----:B------:R-:W-:Y:S01]  /*6fd0*/  UMOV UR5, UR7 ;  /* 0x0000000700057c82 */ /* 0x000fe20008000000 */
[----:B------:R-:W-:Y:S01]  /*6fe0*/  IMAD.U32 R56, RZ, RZ, UR4 ;  /* 0x00000004ff387e24 */ /* 0x000fe2000f8e00ff */
[----:B------:R-:W-:Y:S01]  /*6ff0*/  USHF.R.U32.HI UR5, URZ, UR13, UR5 ;  /* 0x0000000dff057299 */ /* 0x000fe20008011605 */
[----:B------:R-:W-:Y:S01]  /*7000*/  IMAD R58, R6, UR8, R58 ;  /* 0x00000008063a7c24 */ /* 0x000fe2000f8e023a */
[----:B------:R-:W-:Y:S02]  /*7010*/  P2R R68, PR, RZ, 0x20 ;  /* 0x00000020ff447803 */ /* 0x000fe40000000000 */
[----:B------:R-:W-:Y:S02]  /*7020*/  CS2R R36, SRZ ;  /* 0x0000000000247805 */ /* 0x000fe4000001ff00 */
[----:B------:R-:W-:Y:S02]  /*7030*/  CS2R R30, SRZ ;  /* 0x00000000001e7805 */ /* 0x000fe4000001ff00 */
[----:B------:R-:W-:Y:S02]  /*7040*/  CS2R R28, SRZ ;  /* 0x00000000001c7805 */ /* 0x000fe4000001ff00 */
[----:B------:R-:W-:Y:S02]  /*7050*/  SEL R57, R57, UR5, !P2 ;  /* 0x0000000539397c07 */ /* 0x000fe4000d000000 */
[----:B------:R-:W-:Y:S03]  /*7060*/  IADD3 R63, PT, PT, R64, UR45, R66 ;  /* 0x0000002d403f7c10 */ /* 0x000fe6000fffe042 */
[----:B------:R-:W-:Y:S01]  /*7070*/  IMAD.MOV R5, RZ, RZ, -R57 ;  /* 0x000000ffff057224 */ /* 0x000fe200078e0a39 */
[----:B-1----:R-:W-:Y:S03]  /*7080*/  SHF.L.U32 R3, R53, 0x1f, RZ ;  /* 0x0000001f35037819 */ /* 0x002fe600000006ff */
[----:B------:R-:W-:Y:S01]  /*7090*/  IMAD R56, R5, UR11, R56 ;  /* 0x0000000b05387c24 */ /* 0x000fe2000f8e0238 */
[----:B------:R1:W4:Y:S01]  /*70a0*/  SYNCS.PHASECHK.TRANS64.TRYWAIT P0, [R59+URZ+0x160], R3 ;  /* 0x000160033b0075a7 */ /* 0x00032200080011ff */
[----:B---3--:R-:W-:Y:S01]  /*70b0*/  @P6 SEL R67, RZ, 0x1, !P1 ;  /* 0x00000001ff436807 */ /* 0x008fe20004800000 */
[----:B-1----:R-:W-:Y:S06]  /*70c0*/  @!P6 BRA `(.L_x_112) ;  /* 0x000000000068e947 */ /* 0x002fec0003800000 */
[----:B------:R-:W-:Y:S01]  /*70d0*/  LOP3.LUT P6, RZ, R44, 0x40, RZ, 0xc0, !PT ;  /* 0x000000402cff7812 */ /* 0x000fe200078cc0ff */
[----:B------:R-:W-:Y:S01]  /*70e0*/  VIADD R2, R63, 0x200 ;  /* 0x000002003f027836 */ /* 0x000fe20000000000 */
[----:B------:R-:W-:Y:S01]  /*70f0*/  ISETP.NE.AND P2, PT, R67, RZ, PT ;  /* 0x000000ff4300720c */ /* 0x000fe20003f45270 */
[----:B------:R-:W-:Y:S01]  /*7100*/  BSSY B0, `(.L_x_113) ;  /* 0x000000d000007945 */ /* 0x000fe20003800000 */
[----:B------:R-:W-:Y:S01]  /*7110*/  PLOP3.LUT P1, PT, PT, PT, PT, 0x8, 0x80 ;  /* 0x000000000080781c */ /* 0x000fe20003f2e170 */
[----:B------:R-:W-:Y:S01]  /*7120*/  @P5 VIADD R4, R63, 0x210 ;  /* 0x000002103f045836 */ /* 0x000fe20000000000 */
[----:B------:R-:W-:Y:S02]  /*7130*/  @P5 PLOP3.LUT P1, PT, P6, PT, PT, 0x80, 0x8 ;  /* 0x000000000008581c */ /* 0x000fe4000372f070 */
[----:B------:R-:W-:Y:S02]  /*7140*/  CS2R R38, SRZ ;  /* 0x0000000000267805 */ /* 0x000fe4000001ff00 */
[----:B------:R-:W-:Y:S02]  /*7150*/  CS2R R36, SRZ ;  /* 0x0000000000247805 */ /* 0x000fe4000001ff00 */
[----:B------:R-:W-:Y:S02]  /*7160*/  CS2R R30, SRZ ;  /* 0x00000000001e7805 */ /* 0x000fe4000001ff00 */
[----:B------:R-:W-:Y:S05]  /*7170*/  CS2R R28, SRZ ;  /* 0x00000000001c7805 */ /* 0x000fea000001ff00 */
[----:B------:R-:W-:Y:S01]  /*7180*/  @P1 VIADD R4, R2, 0xfffffff0 ;  /* 0xfffffff002041836 */ /* 0x000fe20000000000 */
[----:B------:R-:W-:Y:S06]  /*7190*/  @P2 BRA `(.L_x_114) ;  /* 0x00000000000c2947 */ /* 0x000fec0003800000 */
[----:B------:R-:W-:Y:S04]  /*71a0*/  SHF.L.U32 R2, R27, 0x1f, RZ ;  /* 0x0000001f1b027819 */ /* 0x000fe800000006ff */
[----:B------:R-:W1:Y:S02]  /*71b0*/  SYNCS.PHASECHK.TRANS64.TRYWAIT P1, [R0+URZ+0x110], R2 ;  /* 0x00011002000075a7 */ /* 0x000e6400080211ff */
[----:B-1----:R-:W-:Y:S05]  /*71c0*/  @!P1 BRA `(.L_x_115) ;  /* 0x0000002000e49947 */ /* 0x002fea0003800000 */
.L_x_114:
[----:B------:R-:W-:Y:S05]  /*71d0*/  BSYNC B0 ;  /* 0x0000000000007941 */ /* 0x000fea0003800000 */
.L_x_113:
[----:B------:R-:W-:Y:S01]  /*71e0*/  UIADD3 UR4, UPT, UPT, UR48, 0x1, URZ ;  /* 0x0000000130047890 */ /* 0x000fe2000fffe0ff */
[----:B------:R-:W-:Y:S03]  /*71f0*/  ISETP.NE.AND P1, PT, R68, RZ, PT ;  /* 0x000000ff4400720c */ /* 0x000fe60003f25270 */
[----:B------:R-:W-:Y:S04]  /*7200*/  UISETP.NE.AND UP0, UPT, UR4, 0x3, UPT ;  /* 0x000000030400788c */ /* 0x000fe8000bf05270 */
[----:B------:R-:W-:Y:S02]  /*7210*/  USEL UR5, URZ, 0x1, UP0 ;  /* 0x00000001ff057887 */ /* 0x000fe40008000000 */
[----:B------:R-:W-:Y:S04]  /*7220*/  USEL UR4, UR4, URZ, UP0 ;  /* 0x000000ff04047287 */ /* 0x000fe80008000000 */
[----:B------:R3:W1:Y:S01]  /*7230*/  @P1 LDS.128 R36, [R4] ;  /* 0x0000000004241984 */ /* 0x0006620000000c00 */
[----:B------:R-:W-:Y:S01]  /*7240*/  LOP3.LUT R27, R27, UR5, RZ, 0x3c, !PT ;  /* 0x000000051b1b7c12 */ /* 0x000fe2000f8e3cff */
[----:B------:R-:W-:Y:S02]  /*7250*/  IMAD.U32 R65, RZ, RZ, UR4 ;  /* 0x00000004ff417e24 */ /* 0x000fe4000f8e00ff */
[----:B------:R3:W1:Y:S04]  /*7260*/  @P1 LDS.128 R28, [R63+0x200] ;  /* 0x000200003f1c1984 */ /* 0x0006680000000c00 */
.L_x_112:
[----:B------:R-:W-:Y:S05]  /*7270*/  BSYNC B1 ;  /* 0x0000000000017941 */ /* 0x000fea0003800000 */
.L_x_111:
[----:B-1----:R-:W-:Y:S04]  /*7280*/  SHF.R.U32.HI R0, RZ, 0x15, R25 ;  /* 0x00000015ff007819 */ /* 0x002fe80000011619 */
[----:B------:R-:W-:Y:S01]  /*7290*/  LOP3.LUT P1, RZ, R0, 0x3, R46, 0x48, !PT ;  /* 0x0000000300ff7812 */ /* 0x000fe2000782482e */
[----:B------:R-:W-:Y:S01]  /*72a0*/  @!UPT UIADD3 URZ, UPT, UPT, URZ, URZ, URZ ;  /* 0x000000fffffff290 */ /* 0x000fe2000fffe0ff */
[----:B----4-:R-:W-:Y:S11]  /*72b0*/  @P0 BRA `(.L_x_116) ;  /* 0x0000000000080947 */ /* 0x010ff60003800000 */
[----:B------:R-:W1:Y:S02]  /*72c0*/  SYNCS.PHASECHK.TRANS64.TRYWAIT P0, [R59+URZ+0x160], R3 ;  /* 0x000160033b0075a7 */ /* 0x000e6400080011ff */
[----:B-1----:R-:W-:Y:S05]  /*72d0*/  @!P0 BRA `(.L_x_117) ;  /* 0x0000002000b48947 */ /* 0x002fea0003800000 */
.L_x_116:
[----:B------:R-:W-:Y:S05]  /*72e0*/  @!P1 BRA `(.L_x_118) ;  /* 0x0000000000409947 */ /* 0x000fea0003800000 */
[----:B------:R-:W4:Y:S01]  /*72f0*/  LDCU.64 UR8, c[0x4][0x70] ;  /* 0x01000e00ff0877ac */ /* 0x000f220008000a00 */
[----:B-1----:R-:W-:Y:S01]  /*7300*/  MOV R3, 0x0 ;  /* 0x0000000000037802 */ /* 0x002fe20000000f00 */
[----:B------:R-:W-:Y:S02]  /*7310*/  HFMA2 R12, -RZ, RZ, 0, 5.9604644775390625e-08 ;  /* 0x00000001ff0c7431 */ /* 0x000fe400000001ff */
[----:B------:R-:W-:Y:S02]  /*7320*/  IMAD.MOV.U32 R8, RZ, RZ, 0x192 ;  /* 0x00000192ff087424 */ /* 0x000fe400078e00ff */
[----:B------:R-:W-:Y:S01]  /*7330*/  IMAD.MOV.U32 R13, RZ, RZ, RZ ;  /* 0x000000ffff0d7224 */ /* 0x000fe200078e00ff */
[----:B------:R-:W1:Y:S01]  /*7340*/  LDCU.64 UR6, c[0x4][0x78] ;  /* 0x01000f00ff0677ac */ /* 0x000e620008000a00 */
[----:B------:R-:W2:Y:S01]  /*7350*/  LDC.64 R2, c[0x4][R3] ;  /* 0x0100000003027b82 */ /* 0x000ea20000000a00 */
[----:B------:R-:W5:Y:S01]  /*7360*/  LDCU.64 UR4, c[0x4][0x10] ;  /* 0x01000200ff0477ac */ /* 0x000f620008000a00 */
[----:B----4-:R-:W-:Y:S01]  /*7370*/  MOV R5, UR9 ;  /* 0x0000000900057c02 */ /* 0x010fe20008000f00 */
[----:B---3--:R-:W-:Y:S01]  /*7380*/  IMAD.U32 R4, RZ, RZ, UR8 ;  /* 0x00000008ff047e24 */ /* 0x008fe2000f8e00ff */
[----:B-1----:R-:W-:Y:S01]  /*7390*/  MOV R7, UR7 ;  /* 0x0000000700077c02 */ /* 0x002fe20008000f00 */
[----:B------:R-:W-:Y:S01]  /*73a0*/  IMAD.U32 R6, RZ, RZ, UR6 ;  /* 0x00000006ff067e24 */ /* 0x000fe2000f8e00ff */
[----:B-----5:R-:W-:Y:S01]  /*73b0*/  MOV R11, UR5 ;  /* 0x00000005000b7c02 */ /* 0x020fe20008000f00 */
[----:B------:R-:W-:Y:S02]  /*73c0*/  IMAD.U32 R10, RZ, RZ, UR4 ;  /* 0x00000004ff0a7e24 */ /* 0x000fe4000f8e00ff */
[----:B------:R-:W-:Y:S07]  /*73d0*/  LEPC R20, `(.L_x_118) ;  /* 0x000000001014794e */ /* 0x000fee0000000000 */
[----:B--2---:R-:W-:Y:S05]  /*73e0*/  CALL.ABS.NOINC R2 ;  /* 0x0000000002007343 */ /* 0x004fea0003c00000 */
.L_x_118:
[----:B------:R-:W-:Y:S05]  /*73f0*/  WARPSYNC.ALL ;  /* 0x0000000000007948 */ /* 0x000fea0003800000 */
[----:B------:R-:W-:Y:S01]  /*7400*/  R2UR UR4, R25 ;  /* 0x00000000190472ca */ /* 0x000fe200000e0000 */
[--C-:B-1----:R-:W-:Y:S01]  /*7410*/  HADD2.F32 R3, -RZ, R28.reuse.H0_H0 ;  /* 0x2000001cff037230 */ /* 0x102fe20000004100 */
[----:B------:R-:W-:Y:S01]  /*7420*/  MOV R62, 0x10 ;  /* 0x00000010003e7802 */ /* 0x000fe20000000f00 */
[--C-:B------:R-:W-:Y:S01]  /*7430*/  HADD2.F32 R20, -RZ, R29.reuse.H0_H0 ;  /* 0x2000001dff147230 */ /* 0x100fe20000004100 */
[----:B------:R-:W-:Y:S01]  /*7440*/  LOP3.LUT P6, RZ, R44, 0x40, RZ, 0xc0, !PT ;  /* 0x000000402cff7812 */ /* 0x000fe200078cc0ff */
[----:B------:R-:W-:Y:S01]  /*7450*/  BSSY.RECONVERGENT B0, `(.L_x_119) ;  /* 0x0000056000007945 */ /* 0x000fe20003800200 */
[----:B------:R-:W-:Y:S02]  /*7460*/  ISETP.NE.AND P0, PT, R55, RZ, PT ;  /* 0x000000ff3700720c */ /* 0x000fe40003f05270 */
[----:B------:R-:W-:Y:S05]  /*7470*/  SEL R62, R62, 0xfffffff0, !P6 ;  /* 0xfffffff03e3e7807 */ /* 0x000fea0007000000 */
[----:B---3--:R-:W2:Y:S02]  /*7480*/  LDTM.x16 R4, tmem[UR4] ;  /* 0x00000004000479ee */ /* 0x008ea40008240000 */
[C---:B--2---:R-:W-:Y:S01]  /*7490*/  FMUL R0, R24.reuse, R4 ;  /* 0x0000000418007220 */ /* 0x044fe20000400000 */
[----:B------:R-:W-:Y:S02]  /*74a0*/  HADD2.F32 R4, -RZ, R28.H1_H1 ;  /* 0x3000001cff047230 */ /* 0x000fe40000004100 */
[C---:B------:R-:W-:Y:S01]  /*74b0*/  FMUL R2, R24.reuse, R5 ;  /* 0x0000000518027220 */ /* 0x040fe20000400000 */
[----:B------:R-:W-:Y:S01]  /*74c0*/  FMUL R5, R24, R9 ;  /* 0x0000000918057220 */ /* 0x000fe20000400000 */
[----:B------:R-:W-:Y:S01]  /*74d0*/  FFMA R0, R26, R3, R0 ;  /* 0x000000031a007223 */ /* 0x000fe20000000000 */
[----:B------:R-:W-:Y:S01]  /*74e0*/  FMUL R9, R24, R13 ;  /* 0x0000000d18097220 */ /* 0x000fe20000400000 */
[----:B------:R-:W-:Y:S01]  /*74f0*/  FFMA R2, R26, R4, R2 ;  /* 0x000000041a027223 */ /* 0x000fe20000000002 */
[C---:B------:R-:W-:Y:S01]  /*7500*/  FMUL R4, R24.reuse, R8 ;  /* 0x0000000818047220 */ /* 0x040fe20000400000 */
[C---:B------:R-:W-:Y:S01]  /*7510*/  FMUL R8, R24.reuse, R12 ;  /* 0x0000000c18087220 */ /* 0x040fe20000400000 */
[C---:B------:R-:W-:Y:S01]  /*7520*/  FMUL R12, R24.reuse, R16 ;  /* 0x00000010180c7220 */ /* 0x040fe20000400000 */
[C---:B------:R-:W-:Y:S01]  /*7530*/  FMUL R3, R24.reuse, R6 ;  /* 0x0000000618037220 */ /* 0x040fe20000400000 */
[----:B------:R-:W-:Y:S01]  /*7540*/  FMUL R13, R24, R17 ;  /* 0x00000011180d7220 */ /* 0x000fe20000400000 */
[----:B------:R-:W-:Y:S01]  /*7550*/  HADD2.F32 R16, -RZ, R29.H1_H1 ;  /* 0x3000001dff107230 */ /* 0x000fe20000004100 */
[----:B------:R-:W-:Y:S01]  /*7560*/  F2FP.F16.F32.PACK_AB R32, R2, R0 ;  /* 0x000000000220723e */ /* 0x000fe200000000ff */
[----:B------:R-:W-:Y:S01]  /*7570*/  FMUL R7, R24, R7 ;  /* 0x0000000718077220 */ /* 0x000fe20000400000 */
[--C-:B------:R-:W-:Y:S02]  /*7580*/  HADD2.F32 R17, -RZ, R30.reuse.H0_H0 ;  /* 0x2000001eff117230 */ /* 0x100fe40000004100 */
[C---:B------:R-:W-:Y:S01]  /*7590*/  FFMA R3, R26.reuse, R20, R3 ;  /* 0x000000141a037223 */ /* 0x040fe20000000003 */
[----:B------:R-:W-:Y:S02]  /*75a0*/  HADD2.F32 R0, -RZ, R30.H1_H1 ;  /* 0x3000001eff007230 */ /* 0x000fe40000004100 */
[C---:B------:R-:W-:Y:S01]  /*75b0*/  FFMA R7, R26.reuse, R16, R7 ;  /* 0x000000101a077223 */ /* 0x040fe20000000007 */
[--C-:B------:R-:W-:Y:S02]  /*75c0*/  HADD2.F32 R2, -RZ, R31.reuse.H0_H0 ;  /* 0x2000001fff027230 */ /* 0x100fe40000004100 */
[----:B------:R-:W-:Y:S01]  /*75d0*/  FFMA R4, R26, R17, R4 ;  /* 0x000000111a047223 */ /* 0x000fe20000000004 */
[----:B------:R-:W-:Y:S01]  /*75e0*/  FMUL R6, R24, R10 ;  /* 0x0000000a18067220 */ /* 0x000fe20000400000 */
[----:B------:R-:W-:Y:S01]  /*75f0*/  FFMA R5, R26, R0, R5 ;  /* 0x000000001a057223 */ /* 0x000fe20000000005 */
[----:B------:R-:W-:Y:S02]  /*7600*/  HADD2.F32 R16, -RZ, R31.H1_H1 ;  /* 0x3000001fff107230 */ /* 0x000fe40000004100 */
[----:B------:R-:W-:Y:S01]  /*7610*/  FMUL R11, R24, R11 ;  /* 0x0000000b180b7220 */ /* 0x000fe20000400000 */
[--C-:B------:R-:W-:Y:S02]  /*7620*/  HADD2.F32 R0, -RZ, R36.reuse.H0_H0 ;  /* 0x20000024ff007230 */ /* 0x100fe40000004100 */
[C---:B------:R-:W-:Y:S01]  /*7630*/  FFMA R6, R26.reuse, R2, R6 ;  /* 0x000000021a067223 */ /* 0x040fe20000000006 */
[----:B------:R-:W-:Y:S01]  /*7640*/  F2FP.F16.F32.PACK_AB R33, R7, R3 ;  /* 0x000000030721723e */ /* 0x000fe200000000ff */
[C---:B------:R-:W-:Y:S01]  /*7650*/  FFMA R11, R26.reuse, R16, R11 ;  /* 0x000000101a0b7223 */ /* 0x040fe2000000000b */
[----:B------:R-:W-:Y:S02]  /*7660*/  HADD2.F32 R2, -RZ, R36.H1_H1 ;  /* 0x30000024ff027230 */ /* 0x000fe40000004100 */
[----:B------:R-:W-:Y:S01]  /*7670*/  FFMA R8, R26, R0, R8 ;  /* 0x000000001a087223 */ /* 0x000fe20000000008 */
[--C-:B------:R-:W-:Y:S02]  /*7680*/  HADD2.F32 R3, -RZ, R37.reuse.H0_H0 ;  /* 0x20000025ff037230 */ /* 0x100fe40000004100 */
[C---:B------:R-:W-:Y:S01]  /*7690*/  FMUL R10, R24.reuse, R14 ;  /* 0x0000000e180a7220 */ /* 0x040fe20000400000 */
[----:B------:R-:W-:Y:S02]  /*76a0*/  HADD2.F32 R0, -RZ, R37.H1_H1 ;  /* 0x30000025ff007230 */ /* 0x000fe40000004100 */
[----:B------:R-:W-:Y:S01]  /*76b0*/  FMUL R15, R24, R15 ;  /* 0x0000000f180f7220 */ /* 0x000fe20000400000 */
[C---:B------:R-:W-:Y:S01]  /*76c0*/  FFMA R9, R26.reuse, R2, R9 ;  /* 0x000000021a097223 */ /* 0x040fe20000000009 */
[C---:B------:R-:W-:Y:S01]  /*76d0*/  FFMA R10, R26.reuse, R3, R10 ;  /* 0x000000031a0a7223 */ /* 0x040fe2000000000a */
[--C-:B------:R-:W-:Y:S02]  /*76e0*/  HADD2.F32 R2, -RZ, R38.reuse.H0_H0 ;  /* 0x20000026ff027230 */ /* 0x100fe40000004100 */
[----:B------:R-:W-:Y:S01]  /*76f0*/  FFMA R15, R26, R0, R15 ;  /* 0x000000001a0f7223 */ /* 0x000fe2000000000f */
[----:B------:R-:W-:Y:S01]  /*7700*/  HADD2.F32 R3, -RZ, R38.H1_H1 ;  /* 0x30000026ff037230 */ /* 0x000fe20000004100 */
[----:B------:R-:W-:Y:S01]  /*7710*/  F2FP.F16.F32.PACK_AB R34, R5, R4 ;  /* 0x000000040522723e */ /* 0x000fe200000000ff */
[--C-:B------:R-:W-:Y:S02]  /*7720*/  HADD2.F32 R0, -RZ, R39.reuse.H0_H0 ;  /* 0x20000027ff007230 */ /* 0x100fe40000004100 */
[C---:B------:R-:W-:Y:S01]  /*7730*/  FMUL R14, R24.reuse, R18 ;  /* 0x00000012180e7220 */ /* 0x040fe20000400000 */
[----:B------:R-:W-:Y:S02]  /*7740*/  HADD2.F32 R4, -RZ, R39.H1_H1 ;  /* 0x30000027ff047230 */ /* 0x000fe40000004100 */
[----:B------:R-:W-:Y:S01]  /*7750*/  FMUL R19, R24, R19 ;  /* 0x0000001318137220 */ /* 0x000fe20000400000 */
[----:B------:R-:W-:Y:S01]  /*7760*/  F2FP.F16.F32.PACK_AB R35, R11, R6 ;  /* 0x000000060b23723e */ /* 0x000fe200000000ff */
[C---:B------:R-:W-:Y:S01]  /*7770*/  FFMA R12, R26.reuse, R2, R12 ;  /* 0x000000021a0c7223 */ /* 0x040fe2000000000c */
[C---:B------:R-:W-:Y:S01]  /*7780*/  FFMA R13, R26.reuse, R3, R13 ;  /* 0x000000031a0d7223 */ /* 0x040fe2000000000d */
[C---:B------:R-:W-:Y:S01]  /*7790*/  FFMA R14, R26.reuse, R0, R14 ;  /* 0x000000001a0e7223 */ /* 0x040fe2000000000e */
[----:B------:R-:W-:Y:S01]  /*77a0*/  FFMA R19, R26, R4, R19 ;  /* 0x000000041a137223 */ /* 0x000fe20000000013 */
[----:B------:R1:W-:Y:S01]  /*77b0*/  STS.128 [R63+0x200], R32 ;  /* 0x000200203f007388 */ /* 0x0003e20000000c00 */
[----:B------:R-:W-:Y:S02]  /*77c0*/  F2FP.F16.F32.PACK_AB R8, R9, R8 ;  /* 0x000000080908723e */ /* 0x000fe400000000ff */
[----:B------:R-:W-:Y:S02]  /*77d0*/  F2FP.F16.F32.PACK_AB R9, R15, R10 ;  /* 0x0000000a0f09723e */ /* 0x000fe400000000ff */
[----:B------:R-:W-:Y:S02]  /*77e0*/  F2FP.F16.F32.PACK_AB R10, R13, R12 ;  /* 0x0000000c0d0a723e */ /* 0x000fe400000000ff */
[----:B------:R-:W-:Y:S02]  /*77f0*/  F2FP.F16.F32.PACK_AB R11, R19, R14 ;  /* 0x0000000e130b723e */ /* 0x000fe400000000ff */
[----:B------:R-:W-:Y:S05]  /*7800*/  IADD3 R0, PT, PT, R63, R62, RZ ;  /* 0x0000003e3f007210 */ /* 0x000fea0007ffe0ff */
[----:B------:R1:W-:Y:S01]  /*7810*/  STS.128 [R0+0x200], R8 ;  /* 0x0002000800007388 */ /* 0x0003e20000000c00 */
[----:B------:R-:W-:Y:S01]  /*7820*/  @!PT LDS RZ, [RZ] ;  /* 0x00000000fffff984 */ /* 0x000fe20000000800 */
[----:B------:R-:W-:Y:S01]  /*7830*/  @!PT LDS RZ, [RZ] ;  /* 0x00000000fffff984 */ /* 0x000fe20000000800 */
[----:B------:R-:W-:Y:S01]  /*7840*/  @!PT LDS RZ, [RZ] ;  /* 0x00000000fffff984 */ /* 0x000fe20000000800 */
[----:B------:R-:W-:Y:S01]  /*7850*/  @!PT LDS RZ, [RZ] ;  /* 0x00000000fffff984 */ /* 0x000fe20000000800 */
[----:B------:R2:W-:Y:S07]  /*7860*/  MEMBAR.ALL.CTA ;  /* 0x0000000000007992 */ /* 0x0005ee0000008000 */
[----:B--2---:R-:W2:Y:S02]  /*7870*/  FENCE.VIEW.ASYNC.S ;  /* 0x00000000000073c6 */ /* 0x004ea40000000000 */
[----:B--2---:R-:W-:Y:S06]  /*7880*/  BAR.SYNC.DEFER_BLOCKING 0x1, 0x80 ;  /* 0x0042000000007b1d */ /* 0x004fec0000010000 */
[----:B------:R-:W-:Y:S05]  /*7890*/  @P0 BRA `(.L_x_120) ;  /* 0x0000000000440947 */ /* 0x000fea0003800000 */
[----:B------:R-:W2:Y:S01]  /*78a0*/  LDCU.64 UR14, c[0x0][0x348] ;  /* 0x00006900ff0e77ac */ /* 0x000ea20008000a00 */
[----:B------:R-:W-:Y:S02]  /*78b0*/  R2UR UR6, R64 ;  /* 0x00000000400672ca */ /* 0x000fe400000e0000 */
[----:B------:R-:W-:Y:S01]  /*78c0*/  R2UR UR10, R58 ;  /* 0x000000003a0a72ca */ /* 0x000fe200000e0000 */
[----:B------:R-:W-:Y:S01]  /*78d0*/  UMOV UR9, UR47 ;  /* 0x0000002f00097c82 */ /* 0x000fe20008000000 */
[----:B------:R-:W-:Y:S01]  /*78e0*/  R2UR UR11, R56 ;  /* 0x00000000380b72ca */ /* 0x000fe200000e0000 */
[----:B------:R-:W-:Y:S01]  /*78f0*/  UIADD3 UR7, UPT, UPT, UR47, 0x20, URZ ;  /* 0x000000202f077890 */ /* 0x000fe2000fffe0ff */
[----:B------:R-:W-:Y:S07]  /*7900*/  R2UR UR12, R57 ;  /* 0x00000000390c72ca */ /* 0x000fee00000e0000 */
[----:B------:R-:W-:Y:S02]  /*7910*/  UIADD3 UR6, UPT, UPT, UR45, UR6, URZ ;  /* 0x000000062d067290 */ /* 0x000fe4000fffe0ff */
[----:B--2---:R-:W-:Y:S02]  /*7920*/  UIADD3 UR4, UP0, UPT, UR14, 0x680, URZ ;  /* 0x000006800e047890 */ /* 0x004fe4000ff1e0ff */
[----:B------:R-:W-:Y:S02]  /*7930*/  UIADD3 UR8, UPT, UPT, UR6, 0x200, URZ ;  /* 0x0000020006087890 */ /* 0x000fe4000fffe0ff */
[----:B------:R-:W-:Y:S02]  /*7940*/  UIADD3.X UR5, UPT, UPT, URZ, UR15, URZ, UP0, !UPT ;  /* 0x0000000fff057290 */ /* 0x000fe400087fe4ff */
[----:B------:R-:W-:Y:S07]  /*7950*/  UIADD3 UR6, UPT, UPT, UR6, 0xa00, URZ ;  /* 0x00000a0006067890 */ /* 0x000fee000fffe0ff */
[----:B------:R2:W-:Y:S02]  /*7960*/  UTMASTG.4D.IM2COL [UR8], [UR4] ;  /* 0x00000008040073b5 */ /* 0x0005e40008058000 */
[----:B--2---:R-:W-:Y:S01]  /*7970*/  UMOV UR8, UR6 ;  /* 0x0000000600087c82 */ /* 0x004fe20008000000 */
[----:B------:R-:W-:Y:S02]  /*7980*/  UMOV UR9, UR7 ;  /* 0x0000000700097c82 */ /* 0x000fe40008000000 */
[----:B------:R2:W-:Y:S02]  /*7990*/  UTMASTG.4D.IM2COL [UR8], [UR4] ;  /* 0x00000008040073b5 */ /* 0x0005e40008058000 */
[----:B--2---:R0:W-:Y:S02]  /*79a0*/  UTMACMDFLUSH ;  /* 0x00000000000079b7 */ /* 0x0041e40000000000 */
.L_x_120:
[----:B------:R-:W-:Y:S05]  /*79b0*/  BSYNC.RECONVERGENT B0 ;  /* 0x0000000000007941 */ /* 0x000fea0003800200 */
.L_x_119:
[----:B------:R-:W-:Y:S01]  /*79c0*/  UIADD3 UR46, UPT, UPT, UR48, 0x1, URZ ;  /* 0x00000001302e7890 */ /* 0x000fe2000fffe0ff */
[----:B------:R-:W-:Y:S03]  /*79d0*/  BSSY.RECONVERGENT B0, `(.L_x_121) ;  /* 0x0000005000007945 */ /* 0x000fe60003800200 */
[----:B------:R-:W-:Y:S04]  /*79e0*/  UISETP.NE.AND UP0, UPT, UR46, 0x3, UPT ;  /* 0x000000032e00788c */ /* 0x000fe8000bf05270 */
[----:B------:R-:W-:Y:S01]  /*79f0*/  USEL UR44, UR46, URZ, UP0 ;  /* 0x000000ff2e2c7287 */ /* 0x000fe20008000000 */
[----:B------:R-:W-:Y:S11]  /*7a00*/  @P0 BRA `(.L_x_122) ;  /* 0x0000000000040947 */ /* 0x000ff60003800000 */
[----:B------:R-:W-:Y:S04]  /*7a10*/  DEPBAR.LE SB0, 0x1 ;  /* 0x000080400000791a */ /* 0x000fe80000000000 */
.L_x_122:
[----:B------:R-:W-:Y:S05]  /*7a20*/  BSYNC.RECONVERGENT B0 ;  /* 0x0000000000007941 */ /* 0x000fea0003800200 */
.L_x_121:
[----:B------:R-:W-:Y:S01]  /*7a30*/  BAR.SYNC.DEFER_BLOCKING 0x1, 0x80 ;  /* 0x0042000000007b1d */ /* 0x000fe20000010000 */
[----:B------:R-:W-:Y:S01]  /*7a40*/  ISETP.NE.AND P1, PT, R61, RZ, PT ;  /* 0x000000ff3d00720c */ /* 0x000fe20003f25270 */
[----:B------:R-:W-:Y:S01]  /*7a50*/  UISETP.NE.AND UP0, UPT, UR50, URZ, UPT ;  /* 0x000000ff3200728c */ /* 0x000fe2000bf05270 */
[----:B------:R-:W-:Y:S11]  /*7a60*/  LEA R3, R65, UR45, 0x3 ;  /* 0x0000002d41037c11 */ /* 0x000ff6000f8e18ff */
[----:B------:R-:W-:Y:S01]  /*7a70*/  @P1 SHF.L.U32 R4, R27, 0x1f, RZ ;  /* 0x0000001f1b041819 */ /* 0x000fe200000006ff */
[----:B------:R-:W-:Y:S06]  /*7a80*/  BRA.U !UP0, `(.L_x_123) ;  /* 0x0000000108247547 */ /* 0x000fec000b800000 */
[----:B-1----:R-:W1:Y:S01]  /*7a90*/  S2R R0, SR_CgaCtaId ;  /* 0x0000000000007919 */ /* 0x002e620000008800 */
[----:B------:R-:W-:Y:S01]  /*7aa0*/  IMAD.U32 R2, RZ, RZ, UR49 ;  /* 0x00000031ff027e24 */ /* 0x000fe2000f8e00ff */
[----:B------:R-:W-:Y:S04]  /*7ab0*/  UIADD3 UR4, UPT, UPT, UR49, 0x1, URZ ;  /* 0x0000000131047890 */ /* 0x000fe8000fffe0ff */
[----:B------:R-:W-:Y:S01]  /*7ac0*/  @P1 LEA R2, R2, UR45, 0x3 ;  /* 0x0000002d02021c11 */ /* 0x000fe2000f8e18ff */
[----:B------:R-:W-:Y:S04]  /*7ad0*/  UISETP.NE.AND UP0, UPT, UR4, 0x3, UPT ;  /* 0x000000030400788c */ /* 0x000fe8000bf05270 */
[----:B------:R-:W-:Y:S01]  /*7ae0*/  @P1 VIADD R2, R2, 0x128 ;  /* 0x0000012802021836 */ /* 0x000fe20000000000 */
[----:B------:R-:W-:Y:S04]  /*7af0*/  USEL UR49, UR4, URZ, UP0 ;  /* 0x000000ff04317287 */ /* 0x000fe80008000000 */
[----:B-1----:R-:W-:Y:S04]  /*7b00*/  @P1 PRMT R0, R0, 0x654, R2 ;  /* 0x0000065400001816 */ /* 0x002fe80000000002 */
[----:B------:R2:W-:Y:S04]  /*7b10*/  @P1 SYNCS.ARRIVE.TRANS64.RED.A1T0 RZ, [R0+URZ], RZ ;  /* 0x000000ff00ff19a7 */ /* 0x0005e800081004ff */
.L_x_123:
[----:B------:R-:W3:Y:S01]  /*7b20*/  @P1 SYNCS.PHASECHK.TRANS64.TRYWAIT P0, [R3+URZ+0x110], R4 ;  /* 0x00011004030015a7 */ /* 0x000ee200080011ff */
[----:B------:R-:W-:Y:S01]  /*7b30*/  BSSY B1, `(.L_x_124) ;  /* 0x0000012000017945 */ /* 0x000fe20003800000 */
[----:B---3--:R-:W-:Y:S03]  /*7b40*/  @P1 SEL R67, RZ, 0x1, !P0 ;  /* 0x00000001ff431807 */ /* 0x008fe60004000000 */
[----:B------:R-:W-:Y:S05]  /*7b50*/  @!P1 BRA `(.L_x_125) ;  /* 0x00000000003c9947 */ /* 0x000fea0003800000 */
[----:B------:R-:W-:Y:S01]  /*7b60*/  ISETP.NE.AND P1, PT, R68, RZ, PT ;  /* 0x000000ff4400720c */ /* 0x000fe20003f25270 */
[----:B------:R-:W-:Y:S01]  /*7b70*/  BSSY B0, `(.L_x_126) ;  /* 0x0000009000007945 */ /* 0x000fe20003800000 */
[----:B------:R-:W-:Y:S11]  /*7b80*/  ISETP.NE.AND P0, PT, R67, RZ, PT ;  /* 0x000000ff4300720c */ /* 0x000ff60003f05270 */
[----:B------:R-:W-:Y:S05]  /*7b90*/  @P1 IMAD R65, R65, 0x1000, R66 ;  /* 0x0000100041411824 */ /* 0x000fea00078e0242 */
[----:B-12---:R-:W-:Y:S05]  /*7ba0*/  @P1 IADD3 R0, PT, PT, R65, UR45, RZ ;  /* 0x0000002d41001c10 */ /* 0x006fea000fffe0ff */
[----:B------:R-:W-:Y:S01]  /*7bb0*/  @P1 IMAD.IADD R0, R62, 0x1, R0 ;  /* 0x000000013e001824 */ /* 0x000fe200078e0200 */
[----:B------:R-:W-:Y:S06]  /*7bc0*/  @P0 BRA `(.L_x_127) ;  /* 0x00000000000c0947 */ /* 0x000fec0003800000 */
[----:B------:R-:W-:Y:S04]  /*7bd0*/  SHF.L.U32 R27, R27, 0x1f, RZ ;  /* 0x0000001f1b1b7819 */ /* 0x000fe800000006ff */
[----:B------:R-:W1:Y:S02]  /*7be0*/  SYNCS.PHASECHK.TRANS64.TRYWAIT P0, [R3+URZ+0x110], R27 ;  /* 0x0001101b030075a7 */ /* 0x000e6400080011ff */
[----:B-1----:R-:W-:Y:S05]  /*7bf0*/  @!P0 BRA `(.L_x_128) ;  /* 0x0000001800808947 */ /* 0x002fea0003800000 */
.L_x_127:
[----:B------:R-:W-:Y:S05]  /*7c00*/  BSYNC B0 ;  /* 0x0000000000007941 */ /* 0x000fea0003800000 */
.L_x_126:
[----:B------:R-:W-:Y:S11]  /*7c10*/  ISETP.NE.AND P0, PT, R68, RZ, PT ;  /* 0x000000ff4400720c */ /* 0x000ff60003f05270 */
[----:B------:R-:W-:Y:S02]  /*7c20*/  @!UPT UIADD3 URZ, UPT, UPT, URZ, URZ, URZ ;  /* 0x000000fffffff290 */ /* 0x000fe4000fffe0ff */
[----:B------:R3:W4:Y:S04]  /*7c30*/  @P0 LDS.128 R28, [R65+UR45+0x200] ;  /* 0x0002002d411c0984 */ /* 0x0007280008000c00 */
[----:B------:R3:W2:Y:S02]  /*7c40*/  @P0 LDS.128 R36, [R0+0x200] ;  /* 0x0002000000240984 */ /* 0x0006a40000000c00 */
.L_x_125:
[----:B------:R-:W-:Y:S05]  /*7c50*/  BSYNC B1 ;  /* 0x0000000000017941 */ /* 0x000fea0003800000 */
.L_x_124:
[----:B-123--:R-:W-:Y:S05]  /*7c60*/  VIADD R0, R25, 0x10 ;  /* 0x0000001019007836 */ /* 0x00efea0000000000 */
[----:B------:R-:W-:Y:S04]  /*7c70*/  SHF.R.U32.HI R0, RZ, 0x15, R0 ;  /* 0x00000015ff007819 */ /* 0x000fe80000011600 */
[----:B------:R-:W-:Y:S11]  /*7c80*/  LOP3.LUT P0, RZ, R0, 0x3, R46, 0x48, !PT ;  /* 0x0000000300ff7812 */ /* 0x000ff6000780482e */
[----:B------:R-:W-:Y:S02]  /*7c90*/  @!UPT UIADD3 URZ, UPT, UPT, URZ, URZ, URZ ;  /* 0x000000fffffff290 */ /* 0x000fe4000fffe0ff */
[----:B------:R-:W-:Y:S05]  /*7ca0*/  @!P0 BRA `(.L_x_129) ;  /* 0x0000000000408947 */ /* 0x000fea0003800000 */
[----:B------:R-:W1:Y:S01]  /*7cb0*/  LDCU.64 UR8, c[0x4][0x70] ;  /* 0x01000e00ff0877ac */ /* 0x000e620008000a00 */
[----:B------:R-:W-:Y:S01]  /*7cc0*/  MOV R3, 0x0 ;  /* 0x0000000000037802 */ /* 0x000fe20000000f00 */
[----:B------:R-:W-:Y:S02]  /*7cd0*/  HFMA2 R12, -RZ, RZ, 0, 5.9604644775390625e-08 ;  /* 0x00000001ff0c7431 */ /* 0x000fe400000001ff */
[----:B------:R-:W-:Y:S02]  /*7ce0*/  IMAD.MOV.U32 R8, RZ, RZ, 0x192 ;  /* 0x00000192ff087424 */ /* 0x000fe400078e00ff */
[----:B------:R-:W-:Y:S01]  /*7cf0*/  IMAD.MOV.U32 R13, RZ, RZ, RZ ;  /* 0x000000ffff0d7224 */ /* 0x000fe200078e00ff */
[----:B------:R-:W2:Y:S01]  /*7d00*/  LDCU.64 UR6, c[0x4][0x78] ;  /* 0x01000f00ff0677ac */ /* 0x000ea20008000a00 */
[----:B------:R-:W3:Y:S01]  /*7d10*/  LDC.64 R2, c[0x4][R3] ;  /* 0x0100000003027b82 */ /* 0x000ee20000000a00 */
[----:B------:R-:W5:Y:S01]  /*7d20*/  LDCU.64 UR4, c[0x4][0x10] ;  /* 0x01000200ff0477ac */ /* 0x000f620008000a00 */
[----:B-1----:R-:W-:Y:S01]  /*7d30*/  MOV R5, UR9 ;  /* 0x0000000900057c02 */ /* 0x002fe20008000f00 */
[----:B------:R-:W-:Y:S01]  /*7d40*/  IMAD.U32 R4, RZ, RZ, UR8 ;  /* 0x00000008ff047e24 */ /* 0x000fe2000f8e00ff */
[----:B--2---:R-:W-:Y:S01]  /*7d50*/  MOV R7, UR7 ;  /* 0x0000000700077c02 */ /* 0x004fe20008000f00 */
[----:B------:R-:W-:Y:S01]  /*7d60*/  IMAD.U32 R6, RZ, RZ, UR6 ;  /* 0x00000006ff067e24 */ /* 0x000fe2000f8e00ff */
[----:B-----5:R-:W-:Y:S01]  /*7d70*/  MOV R11, UR5 ;  /* 0x00000005000b7c02 */ /* 0x020fe20008000f00 */
[----:B------:R-:W-:Y:S02]  /*7d80*/  IMAD.U32 R10, RZ, RZ, UR4 ;  /* 0x00000004ff0a7e24 */ /* 0x000fe4000f8e00ff */
[----:B------:R-:W-:Y:S07]  /*7d90*/  LEPC R20, `(.L_x_129) ;  /* 0x000000001014794e */ /* 0x000fee0000000000 */
[----:B---34-:R-:W-:Y:S05]  /*7da0*/  CALL.ABS.NOINC R2 ;  /* 0x0000000002007343 */ /* 0x018fea0003c00000 */
.L_x_129:
[----:B------:R-:W-:Y:S01]  /*7db0*/  ISETP.NE.AND P0, PT, R55, RZ, PT ;  /* 0x000000ff3700720c */ /* 0x000fe20003f05270 */
[----:B------:R-:W-:Y:S05]  /*7dc0*/  WARPSYNC.ALL ;  /* 0x0000000000007948 */ /* 0x000fea0003800000 */
[----:B------:R-:W-:Y:S01]  /*7dd0*/  R2UR UR4, R25 ;  /* 0x00000000190472ca */ /* 0x000fe200000e0000 */
[--C-:B----4-:R-:W-:Y:S01]  /*7de0*/  HADD2.F32 R0, -RZ, R28.reuse.H0_H0 ;  /* 0x2000001cff007230 */ /* 0x110fe20000004100 */
[----:B------:R-:W-:Y:S01]  /*7df0*/  IADD3 R59, PT, PT, R59, 0x170, RZ ;  /* 0x000001703b3b7810 */ /* 0x000fe20007ffe0ff */
[----:B------:R-:W-:Y:S01]  /*7e00*/  HADD2.F32 R2, -RZ, R28.H1_H1 ;  /* 0x3000001cff027230 */ /* 0x000fe20000004100 */
[----:B------:R-:W-:Y:S01]  /*7e10*/  BSSY.RECONVERGENT B0, `(.L_x_130) ;  /* 0x0000059000007945 */ /* 0x000fe20003800200 */
[--C-:B------:R-:W-:Y:S01]  /*7e20*/  HADD2.F32 R20, -RZ, R29.reuse.H0_H0 ;  /* 0x2000001dff147230 */ /* 0x100fe20000004100 */
[----:B------:R-:W-:Y:S01]  /*7e30*/  LOP3.LUT R59, R59, 0xfefffff8, RZ, 0xc0, !PT ;  /* 0xfefffff83b3b7812 */ /* 0x000fe200078ec0ff */
[----:B------:R-:W-:Y:S02]  /*7e40*/  HADD2.F32 R21, -RZ, R29.H1_H1 ;  /* 0x3000001dff157230 */ /* 0x000fe40000004100 */
[--C-:B------:R-:W-:Y:S02]  /*7e50*/  HADD2.F32 R25, -RZ, R30.reuse.H0_H0 ;  /* 0x2000001eff197230 */ /* 0x100fe40000004100 */
[----:B------:R-:W-:Y:S02]  /*7e60*/  HADD2.F32 R27, -RZ, R30.H1_H1 ;  /* 0x3000001eff1b7230 */ /* 0x000fe40000004100 */
[----:B------:R-:W1:Y:S01]  /*7e70*/  LDTM.x16 R4, tmem[UR4+0x10] ;  /* 0x00001004000479ee */ /* 0x000e620008240000 */
[----:B------:R-:W-:Y:S01]  /*7e80*/  NOP ;  /* 0x0000000000007918 */ /* 0x000fe20000000000 */
[----:B-1----:R1:W-:Y:S01]  /*7e90*/  SYNCS.ARRIVE.TRANS64.RED.A1T0 RZ, [R59+URZ], RZ ;  /* 0x000000ff3bff79a7 */ /* 0x0023e200081004ff */
[--C-:B------:R-:W-:Y:S02]  /*7ea0*/  HADD2.F32 R28, -RZ, R31.reuse.H0_H0 ;  /* 0x2000001fff1c7230 */ /* 0x100fe40000004100 */
[----:B------:R-:W-:Y:S02]  /*7eb0*/  HADD2.F32 R29, -RZ, R31.H1_H1 ;  /* 0x3000001fff1d7230 */ /* 0x000fe40000004100 */
        /* <DEDUP_REMOVED lines=8> */
[C---:B------:R-:W-:Y:S01]  /*7f40*/  FMUL R4, R24.reuse, R4 ;  /* 0x0000000418047220 */ /* 0x040fe20000400000 */
[C---:B------:R-:W-:Y:S01]  /*7f50*/  FMUL R5, R24.reuse, R5 ;  /* 0x0000000518057220 */ /* 0x040fe20000400000 */
[C---:B------:R-:W-:Y:S01]  /*7f60*/  FMUL R6, R24.reuse, R6 ;  /* 0x0000000618067220 */ /* 0x040fe20000400000 */
[----:B------:R-:W-:Y:S01]  /*7f70*/  FMUL R3, R24, R9 ;  /* 0x0000000918037220 */ /* 0x000fe20000400000 */
[----:B------:R-:W-:Y:S01]  /*7f80*/  FFMA R4, R26, R0, R4 ;  /* 0x000000001a047223 */ /* 0x000fe20000000004 */
[----:B------:R-:W-:Y:S01]  /*7f90*/  FMUL R0, R24, R7 ;  /* 0x0000000718007220 */ /* 0x000fe20000400000 */
[C---:B------:R-:W-:Y:S01]  /*7fa0*/  FFMA R5, R26.reuse, R2, R5 ;  /* 0x000000021a057223 */ /* 0x040fe20000000005 */
[----:B------:R-:W-:Y:S01]  /*7fb0*/  FFMA R6, R26, R20, R6 ;  /* 0x000000141a067223 */ /* 0x000fe20000000006 */
[----:B------:R-:W-:Y:S01]  /*7fc0*/  FMUL R2, R24, R8 ;  /* 0x0000000818027220 */ /* 0x000fe20000400000 */
[----:B------:R-:W-:Y:S01]  /*7fd0*/  FFMA R0, R26, R21, R0 ;  /* 0x000000151a007223 */ /* 0x000fe20000000000 */
[C---:B------:R-:W-:Y:S01]  /*7fe0*/  FMUL R7, R24.reuse, R10 ;  /* 0x0000000a18077220 */ /* 0x040fe20000400000 */
[----:B------:R-:W-:Y:S01]  /*7ff0*/  F2FP.F16.F32.PACK_AB R4, R5, R4 ;  /* 0x000000040504723e */ /* 0x000fe200000000ff */
[----:B------:R-:W-:Y:S01]  /*8000*/  FMUL R11, R24, R11 ;  /* 0x0000000b180b7220 */ /* 0x000fe20000400000 */
[----:B------:R-:W-:Y:S01]  /*8010*/  FFMA R2, R26, R25, R2 ;  /* 0x000000191a027223 */ /* 0x000fe20000000002 */
[----:B------:R-:W-:Y:S01]  /*8020*/  F2FP.F16.F32.PACK_AB R5, R0, R6 ;  /* 0x000000060005723e */ /* 0x000fe200000000ff */
[----:B------:R-:W-:Y:S01]  /*8030*/  FMUL R8, R24, R12 ;  /* 0x0000000c18087220 */ /* 0x000fe20000400000 */
[----:B------:R-:W-:Y:S01]  /*8040*/  MOV R0, UR44 ;  /* 0x0000002c00007c02 */ /* 0x000fe20008000f00 */
[----:B------:R-:W-:Y:S01]  /*8050*/  FFMA R3, R26, R27, R3 ;  /* 0x0000001b1a037223 */ /* 0x000fe20000000003 */
[----:B------:R-:W-:Y:S01]  /*8060*/  FMUL R9, R24, R13 ;  /* 0x0000000d18097220 */ /* 0x000fe20000400000 */
[----:B------:R-:W-:Y:S01]  /*8070*/  FFMA R7, R26, R28, R7 ;  /* 0x0000001c1a077223 */ /* 0x000fe20000000007 */
[----:B------:R-:W-:Y:S01]  /*8080*/  FMUL R10, R24, R14 ;  /* 0x0000000e180a7220 */ /* 0x000fe20000400000 */
[----:B------:R-:W-:Y:S01]  /*8090*/  FFMA R11, R26, R29, R11 ;  /* 0x0000001d1a0b7223 */ /* 0x000fe2000000000b */
[----:B------:R-:W-:Y:S01]  /*80a0*/  FMUL R15, R24, R15 ;  /* 0x0000000f180f7220 */ /* 0x000fe20000400000 */
[----:B------:R-:W-:Y:S01]  /*80b0*/  FFMA R8, R26, R30, R8 ;  /* 0x0000001e1a087223 */ /* 0x000fe20000000008 */
[----:B------:R-:W-:Y:S01]  /*80c0*/  LEA R0, R0, R54, 0xb ;  /* 0x0000003600007211 */ /* 0x000fe200078e58ff */
[----:B------:R-:W-:Y:S01]  /*80d0*/  FMUL R12, R24, R16 ;  /* 0x00000010180c7220 */ /* 0x000fe20000400000 */
[----:B------:R-:W-:Y:S01]  /*80e0*/  FFMA R9, R26, R31, R9 ;  /* 0x0000001f1a097223 */ /* 0x000fe20000000009 */
[----:B------:R-:W-:Y:S01]  /*80f0*/  FMUL R13, R24, R17 ;  /* 0x00000011180d7220 */ /* 0x000fe20000400000 */
[----:B------:R-:W-:Y:S01]  /*8100*/  FFMA R10, R26, R32, R10 ;  /* 0x000000201a0a7223 */ /* 0x000fe2000000000a */
[----:B------:R-:W-:Y:S01]  /*8110*/  FMUL R14, R24, R18 ;  /* 0x00000012180e7220 */ /* 0x000fe20000400000 */
[----:B------:R-:W-:Y:S01]  /*8120*/  FFMA R15, R26, R33, R15 ;  /* 0x000000211a0f7223 */ /* 0x000fe2000000000f */
[----:B------:R-:W-:Y:S01]  /*8130*/  FMUL R19, R24, R19 ;  /* 0x0000001318137220 */ /* 0x000fe20000400000 */
[----:B------:R-:W-:Y:S01]  /*8140*/  F2FP.F16.F32.PACK_AB R6, R3, R2 ;  /* 0x000000020306723e */ /* 0x000fe200000000ff */
[C---:B------:R-:W-:Y:S01]  /*8150*/  FFMA R12, R26.reuse, R34, R12 ;  /* 0x000000221a0c7223 */ /* 0x040fe2000000000c */
[----:B------:R-:W-:Y:S01]  /*8160*/  F2FP.F16.F32.PACK_AB R7, R11, R7 ;  /* 0x000000070b07723e */ /* 0x000fe200000000ff */
[----:B------:R-:W-:Y:S01]  /*8170*/  FFMA R13, R26, R35, R13 ;  /* 0x000000231a0d7223 */ /* 0x000fe2000000000d */
[----:B------:R-:W-:Y:S01]  /*8180*/  LEA R0, R0, UR45, 0x1 ;  /* 0x0000002d00007c11 */ /* 0x000fe2000f8e08ff */
[C---:B------:R-:W-:Y:S01]  /*8190*/  FFMA R14, R26.reuse, R36, R14 ;  /* 0x000000241a0e7223 */ /* 0x040fe2000000000e */
[----:B------:R-:W-:Y:S01]  /*81a0*/  FFMA R19, R26, R37, R19 ;  /* 0x000000251a137223 */ /* 0x000fe20000000013 */
[----:B------:R-:W-:Y:S02]  /*81b0*/  F2FP.F16.F32.PACK_AB R8, R9, R8 ;  /* 0x000000080908723e */ /* 0x000fe400000000ff */
[----:B------:R1:W-:Y:S01]  /*81c0*/  STS.128 [R0+0x200], R4 ;  /* 0x0002000400007388 */ /* 0x0003e20000000c00 */
        /* <DEDUP_REMOVED lines=16> */
[----:B------:R-:W-:Y:S01]  /*82d0*/  ULEA UR6, UR44, UR45, 0xc ;  /* 0x0000002d2c067291 */ /* 0x000fe2000f8e60ff */
[----:B------:R-:W-:Y:S01]  /*82e0*/  R2UR UR12, R57 ;  /* 0x00000000390c72ca */ /* 0x000fe200000e0000 */
[----:B------:R-:W-:Y:S02]  /*82f0*/  UIADD3 UR9, UPT, UPT, UR47, 0x10, URZ ;  /* 0x000000102f097890 */ /* 0x000fe4000fffe0ff */
[----:B------:R-:W-:Y:S02]  /*8300*/  UIADD3 UR8, UPT, UPT, UR6, 0x200, URZ ;  /* 0x0000020006087890 */ /* 0x000fe4000fffe0ff */
[----:B------:R-:W-:Y:S02]  /*8310*/  UIADD3 UR6, UPT, UPT, UR6, 0xa00, URZ ;  /* 0x00000a0006067890 */ /* 0x000fe4000fffe0ff */
[----:B------:R-:W-:Y:S02]  /*8320*/  UIADD3 UR7, UPT, UPT, UR47, 0x30, URZ ;  /* 0x000000302f077890 */ /* 0x000fe4000fffe0ff */
[----:B--2---:R-:W-:Y:S04]  /*8330*/  UIADD3 UR4, UP0, UPT, UR14, 0x680, URZ ;  /* 0x000006800e047890 */ /* 0x004fe8000ff1e0ff */
[----:B------:R-:W-:Y:S09]  /*8340*/  UIADD3.X UR5, UPT, UPT, URZ, UR15, URZ, UP0, !UPT ;  /* 0x0000000fff057290 */ /* 0x000ff200087fe4ff */
[----:B------:R2:W-:Y:S02]  /*8350*/  UTMASTG.4D.IM2COL [UR8], [UR4] ;  /* 0x00000008040073b5 */ /* 0x0005e40008058000 */
[----:B--2---:R-:W-:Y:S01]  /*8360*/  UMOV UR8, UR6 ;  /* 0x0000000600087c82 */ /* 0x004fe20008000000 */
[----:B------:R-:W-:Y:S02]  /*8370*/  UMOV UR9, UR7 ;  /* 0x0000000700097c82 */ /* 0x000fe40008000000 */
[----:B------:R2:W-:Y:S02]  /*8380*/  UTMASTG.4D.IM2COL [UR8], [UR4] ;  /* 0x00000008040073b5 */ /* 0x0005e40008058000 */
[----:B--2---:R0:W-:Y:S02]  /*8390*/  UTMACMDFLUSH ;  /* 0x00000000000079b7 */ /* 0x0041e40000000000 */
.L_x_131:
[----:B------:R-:W-:Y:S05]  /*83a0*/  BSYNC.RECONVERGENT B0 ;  /* 0x0000000000007941 */ /* 0x000fea0003800200 */
.L_x_130:
[----:B------:R-:W-:Y:S01]  /*83b0*/  UIADD3 UR4, UPT, UPT, UR44, 0x1, URZ ;  /* 0x000000012c047890 */ /* 0x000fe2000fffe0ff */
[----:B------:R-:W-:Y:S03]  /*83c0*/  BSSY.RECONVERGENT B0, `(.L_x_132) ;  /* 0x0000008000007945 */ /* 0x000fe60003800200 */
[----:B------:R-:W-:Y:S04]  /*83d0*/  UISETP.NE.AND UP0, UPT, UR4, 0x3, UPT ;  /* 0x000000030400788c */ /* 0x000fe8000bf05270 */
[----:B------:R-:W-:Y:S02]  /*83e0*/  UISETP.EQ.XOR UP1, UPT, UR46, 0x3, !UP0 ;  /* 0x000000032e00788c */ /* 0x000fe4000c722a70 */
[----:B------:R-:W-:Y:S02]  /*83f0*/  USEL UR48, UR4, URZ, UP0 ;  /* 0x000000ff04307287 */ /* 0x000fe40008000000 */
[----:B------:R-:W-:Y:S04]  /*8400*/  USEL UR5, URZ, 0x1, !UP1 ;  /* 0x00000001ff057887 */ /* 0x000fe8000c800000 */
[----:B------:R-:W-:Y:S01]  /*8410*/  ULOP3.LUT UR51, UR51, UR5, URZ, 0x3c, !UPT ;  /* 0x0000000533337292 */ /* 0x000fe2000f8e3cff */
[----:B------:R-:W-:Y:S11]  /*8420*/  @P0 BRA `(.L_x_133) ;  /* 0x0000000000040947 */ /* 0x000ff60003800000 */
[----:B------:R-:W-:Y:S04]  /*8430*/  DEPBAR.LE SB0, 0x1 ;  /* 0x000080400000791a */ /* 0x000fe80000000000 */
.L_x_133:
[----:B------:R-:W-:Y:S05]  /*8440*/  BSYNC.RECONVERGENT B0 ;  /* 0x0000000000007941 */ /* 0x000fea0003800200 */
.L_x_132:
[----:B------:R-:W-:Y:S01]  /*8450*/  BAR.SYNC.DEFER_BLOCKING 0x1, 0x80 ;  /* 0x0042000000007b1d */ /* 0x000fe20000010000 */
[----:B------:R-:W-:Y:S01]  /*8460*/  UISETP.NE.AND UP0, UPT, UR50, -0x2, UPT ;  /* 0xfffffffe3200788c */ /* 0x000fe2000bf05270 */
[----:B------:R-:W-:Y:S08]  /*8470*/  IADD3 R22, PT, PT, R22, 0x1, RZ ;  /* 0x0000000116167810 */ /* 0x000ff00007ffe0ff */
[----:B------:R-:W-:Y:S05]  /*8480*/  BRA.U !UP0, `(.L_x_134) ;  /* 0x0000000108287547 */ /* 0x000fea000b800000 */
[----:B-1----:R-:W1:Y:S01]  /*8490*/  S2R R0, SR_CgaCtaId ;  /* 0x0000000000007919 */ /* 0x002e620000008800 */
[----:B------:R-:W-:Y:S01]  /*84a0*/  ISETP.NE.AND P0, PT, R61, RZ, PT ;  /* 0x000000ff3d00720c */ /* 0x000fe20003f05270 */
[----:B------:R-:W-:Y:S01]  /*84b0*/  IMAD.U32 R2, RZ, RZ, UR49 ;  /* 0x00000031ff027e24 */ /* 0x000fe2000f8e00ff */
[----:B------:R-:W-:Y:S04]  /*84c0*/  UIADD3 UR4, UPT, UPT, UR49, 0x1, URZ ;  /* 0x0000000131047890 */ /* 0x000fe8000fffe0ff */
[----:B------:R-:W-:Y:S04]  /*84d0*/  UISETP.NE.AND UP0, UPT, UR4, 0x3, UPT ;  /* 0x000000030400788c */ /* 0x000fe8000bf05270 */
[----:B------:R-:W-:Y:S03]  /*84e0*/  USEL UR49, UR4, URZ, UP0 ;  /* 0x000000ff04317287 */ /* 0x000fe60008000000 */
[----:B------:R-:W-:Y:S05]  /*84f0*/  @P0 LEA R2, R2, UR45, 0x3 ;  /* 0x0000002d02020c11 */ /* 0x000fea000f8e18ff */
[----:B------:R-:W-:Y:S05]  /*8500*/  @P0 VIADD R2, R2, 0x128 ;  /* 0x0000012802020836 */ /* 0x000fea0000000000 */
[----:B-1----:R-:W-:Y:S04]  /*8510*/  @P0 PRMT R0, R0, 0x654, R2 ;  /* 0x0000065400000816 */ /* 0x002fe80000000002 */
[----:B------:R2:W-:Y:S03]  /*8520*/  @P0 SYNCS.ARRIVE.TRANS64.RED.A1T0 RZ, [R0+URZ], RZ ;  /* 0x000000ff00ff09a7 */ /* 0x0005e600081004ff */
.L_x_134:
[----:B------:R-:W-:Y:S01]  /*8530*/  R2UR UR5, R49 ;  /* 0x00000000310572ca */ /* 0x000fe200000e0000 */
[----:B------:R-:W-:Y:S01]  /*8540*/  UISETP.NE.AND UP0, UPT, UR60, URZ, UPT ;  /* 0x000000ff3c00728c */ /* 0x000fe2000bf05270 */
[----:B------:R-:W-:Y:S01]  /*8550*/  R2UR UR4, R50 ;  /* 0x00000000320472ca */ /* 0x000fe200000e0000 */
[----:B------:R-:W-:Y:S01]  /*8560*/  UIADD3 UR50, UPT, UPT, UR50, 0x2, URZ ;  /* 0x0000000232327890 */ /* 0x000fe2000fffe0ff */
[----:B------:R-:W-:Y:S01]  /*8570*/  ISETP.NE.AND P0, PT, R22, 0x2, PT ;  /* 0x000000021600780c */ /* 0x000fe20003f05270 */
[----:B------:R-:W-:Y:S01]  /*8580*/  UMOV UR46, UR61 ;  /* 0x0000003d002e7c82 */ /* 0x000fe20008000000 */
[----:B------:R-:W-:Y:S02]  /*8590*/  LOP3.LUT R52, R52, 0x1, RZ, 0x3c, !PT ;  /* 0x0000000134347812 */ /* 0x000fe400078e3cff */
[----:B-12---:R-:W-:Y:S02]  /*85a0*/  SEL R0, RZ, 0x1, P0 ;  /* 0x00000001ff007807 */ /* 0x006fe40000000000 */
[----:B------:R-:W-:Y:S02]  /*85b0*/  SEL R22, R22, RZ, P0 ;  /* 0x000000ff16167207 */ /* 0x000fe40000000000 */
[----:B------:R-:W-:Y:S01]  /*85c0*/  LOP3.LUT R53, R53, R0, RZ, 0x3c, !PT ;  /* 0x0000000035357212 */ /* 0x000fe200078e3cff */
[----:B------:R-:W-:Y:S02]  /*85d0*/  UIADD3 UR20, UPT, UPT, UR36, UR5, URZ ;  /* 0x0000000524147290 */ /* 0x000fe4000fffe0ff */
[----:B------:R-:W-:Y:S01]  /*85e0*/  UIADD3 UR44, UPT, UPT, UR37, UR4, URZ ;  /* 0x00000004252c7290 */ /* 0x000fe2000fffe0ff */
[----:B------:R-:W-:Y:S11]  /*85f0*/  BRA.U UP0, `(.L_x_135) ;  /* 0xffffffdd000c7547 */ /* 0x000ff6000b83ffff */
[----:B------:R-:W-:-:S13]  /*8600*/  R2UR UR4, R51 ;  /* 0x00000000330472ca */ /* 0x000fda00000e0000 */
[----:B------:R-:W-:-:S09]  /*8610*/  UISETP.NE.AND UP0, UPT, UR4, URZ, UPT ;  /* 0x000000ff0400728c */ /* 0x000fd2000bf05270 */
[----:B------:R-:W-:Y:S05]  /*8620*/  BRA.U !UP0, `(.L_x_136) ;  /* 0x0000000108487547 */ /* 0x000fea000b800000 */
[----:B------:R-:W1:Y:S02]  /*8630*/  LDCU.64 UR4, c[0x0][0x890] ;  /* 0x00011200ff0477ac */ /* 0x000e640008000a00 */
[----:B-1----:R-:W-:-:S04]  /*8640*/  UISETP.NE.U32.AND UP0, UPT, UR4, URZ, UPT ;  /* 0x000000ff0400728c */ /* 0x002fc8000bf05070 */
[----:B------:R-:W-:-:S09]  /*8650*/  UISETP.NE.AND.EX UP0, UPT, UR5, URZ, UPT, UP0 ;  /* 0x000000ff0500728c */ /* 0x000fd2000bf05300 */
[----:B------:R-:W-:Y:S05]  /*8660*/  BRA.U UP0, `(.L_x_137) ;  /* 0x00000001000c7547 */ /* 0x000fea000b800000 */
[----:B------:R-:W-:-:S13]  /*8670*/  FSETP.NEU.AND P0, PT, R26, RZ, PT ;  /* 0x000000ff1a00720b */ /* 0x000fda0003f0d000 */
[----:B------:R-:W-:Y:S05]  /*8680*/  @!P0 EXIT ;  /* 0x000000000000894d */ /* 0x000fea0003800000 */
[----:B------:R-:W-:Y:S05]  /*8690*/  BRA `(.L_x_136) ;  /* 0x00000000002c7947 */ /* 0x000fea0003800000 */
.L_x_137:
[----:B------:R-:W-:Y:S01]  /*86a0*/  ISETP.NE.AND P0, PT, R60, RZ, PT ;  /* 0x000000ff3c00720c */ /* 0x000fe20003f05270 */
[----:B------:R-:W-:-:S12]  /*86b0*/  BSSY.RECONVERGENT B0, `(.L_x_136) ;  /* 0x0000009000007945 */ /* 0x000fd80003800200 */
[----:B------:R-:W-:Y:S05]  /*86c0*/  @P0 BRA `(.L_x_138) ;  /* 0x0000000000140947 */ /* 0x000fea0003800000 */
[----:B------:R-:W1:Y:S02]  /*86d0*/  LDCU.64 UR4, c[0x0][0x888] ;  /* 0x00011100ff0477ac */ /* 0x000e640008000a00 */
[----:B-1----:R-:W-:-:S04]  /*86e0*/  ISETP.NE.U32.AND P0, PT, RZ, UR4, PT ;  /* 0x00000004ff007c0c */ /* 0x002fc8000bf05070 */
[----:B------:R-:W-:-:S13]  /*86f0*/  ISETP.NE.AND.EX P0, PT, RZ, UR5, PT, P0 ;  /* 0x00000005ff007c0c */ /* 0x000fda000bf05300 */
[----:B------:R-:W-:Y:S05]  /*8700*/  @!P0 EXIT ;  /* 0x000000000000894d */ /* 0x000fea0003800000 */
[----:B------:R-:W-:Y:S05]  /*8710*/  BRA `(.L_x_139) ;  /* 0x0000000000087947 */ /* 0x000fea0003800000 */
.L_x_138:
[----:B------:R-:W-:-:S13]  /*8720*/  FSETP.NEU.AND P0, PT, R26, RZ, PT ;  /* 0x000000ff1a00720b */ /* 0x000fda0003f0d000 */
[----:B------:R-:W-:Y:S05]  /*8730*/  @!P0 EXIT ;  /* 0x000000000000894d */ /* 0x000fea0003800000 */
.L_x_139:
[----:B------:R-:W-:Y:S05]  /*8740*/  BSYNC.RECONVERGENT B0 ;  /* 0x0000000000007941 */ /* 0x000fea0003800200 */
.L_x_136:
[----:B------:R-:W1:Y:S01]  /*8750*/  S2UR UR5, SR_CgaCtaId ;  /* 0x00000000000579c3 */ /* 0x000e620000008800 */
[----:B------:R-:W-:Y:S01]  /*8760*/  ULEA UR4, UR49, UR45, 0x3 ;  /* 0x0000002d31047291 */ /* 0x000fe2000f8e18ff */
[----:B------:R-:W-:-:S04]  /*8770*/  DEPBAR.LE SB0, 0x0 ;  /* 0x000080000000791a */ /* 0x000fc80000000000 */
[----:B------:R-:W-:-:S04]  /*8780*/  UIADD3 UR4, UPT, UPT, UR4, 0x128, URZ ;  /* 0x0000012804047890 */ /* 0x000fc8000fffe0ff */
[----:B-1----:R-:W-:-:S09]  /*8790*/  UPRMT UR4, UR5, 0x654, UR4 ;  /* 0x0000065405047896 */ /* 0x002fd20008000004 */
[----:B------:R-:W-:Y:S01]  /*87a0*/  SYNCS.ARRIVE.TRANS64.RED.A1T0 RZ, [UR4], RZ ;  /* 0x000000ffffff79a7 */ /* 0x000fe20008100404 */
[----:B------:R-:W-:Y:S05]  /*87b0*/  EXIT ;  /* 0x000000000000794d */ /* 0x000fea0003800000 */
.L_x_25:
[----:B------:R-:W-:Y:S07]  /*87c0*/  MOV R0, UR9 ;  /* 0x0000000900007c02 */ /* 0x000fee0008000f00 */
.L_x_140:
[----:B-1----:R1:W2:Y:S02]  /*87d0*/  SYNCS.PHASECHK.TRANS64.TRYWAIT P0, [R0+URZ+0x88], R4 ;  /* 0x00008804000075a7 */ /* 0x0022a400080011ff */
[----:B--2---:R-:W-:Y:S05]  /*87e0*/  @!P0 NANOSLEEP.SYNCS 0x989680 ;  /* 0x009896800000895d */ /* 0x004fea0003900000 */
[----:B------:R-:W2:Y:S02]  /*87f0*/  @!P0 SYNCS.PHASECHK.TRANS64 P0, [R0+URZ+0x88], R4 ;  /* 0x00008804000085a7 */ /* 0x000ea400080010ff */
[----:B--2---:R-:W-:Y:S05]  /*8800*/  @!P0 BRA `(.L_x_140) ;  /* 0xfffffffc00f08947 */ /* 0x004fea000383ffff */
[----:B------:R-:W-:Y:S05]  /*8810*/  BRA `(.L_x_24) ;  /* 0xffffff9400247947 */ /* 0x000fea000383ffff */
.L_x_32:
[----:B------:R-:W-:Y:S07]  /*8820*/  MOV R0, UR9 ;  /* 0x0000000900007c02 */ /* 0x000fee0008000f00 */
.L_x_141:
[----:B-1----:R1:W2:Y:S02]  /*8830*/  SYNCS.PHASECHK.TRANS64.TRYWAIT P0, [R0+URZ+0x88], R4 ;  /* 0x00008804000075a7 */ /* 0x0022a400080011ff */
[----:B--2---:R-:W-:Y:S05]  /*8840*/  @!P0 NANOSLEEP.SYNCS 0x989680 ;  /* 0x009896800000895d */ /* 0x004fea0003900000 */
[----:B------:R-:W2:Y:S02]  /*8850*/  @!P0 SYNCS.PHASECHK.TRANS64 P0, [R0+URZ+0x88], R4 ;  /* 0x00008804000085a7 */ /* 0x000ea400080010ff */
[----:B--2---:R-:W-:Y:S05]  /*8860*/  @!P0 BRA `(.L_x_141) ;  /* 0xfffffffc00f08947 */ /* 0x004fea000383ffff */
[----:B------:R-:W-:Y:S05]  /*8870*/  BRA `(.L_x_31) ;  /* 0xffffff9800807947 */ /* 0x000fea000383ffff */
.L_x_37:
[----:B------:R-:W-:-:S07]  /*8880*/  MOV R0, UR25 ;  /* 0x0000001900007c02 */ /* 0x000fce0008000f00 */
.L_x_142:
[----:B-1----:R1:W2:Y:S02]  /*8890*/  SYNCS.PHASECHK.TRANS64.TRYWAIT P0, [R0+URZ+0x150], R3 ;  /* 0x00015003000075a7 */ /* 0x0022a400080011ff */
[----:B--2---:R-:W-:Y:S05]  /*88a0*/  @!P0 NANOSLEEP.SYNCS 0x989680 ;  /* 0x009896800000895d */ /* 0x004fea0003900000 */
[----:B------:R-:W2:Y:S02]  /*88b0*/  @!P0 SYNCS.PHASECHK.TRANS64 P0, [R0+URZ+0x150], R3 ;  /* 0x00015003000085a7 */ /* 0x000ea400080010ff */
[----:B--2---:R-:W-:Y:S05]  /*88c0*/  @!P0 BRA `(.L_x_142) ;  /* 0xfffffffc00f08947 */ /* 0x004fea000383ffff */
[----:B------:R-:W-:Y:S05]  /*88d0*/  BRA `(.L_x_143) ;  /* 0xffffff9c004c7947 */ /* 0x000fea000383ffff */
.L_x_41:
[----:B------:R-:W-:-:S07]  /*88e0*/  MOV R0, UR4 ;  /* 0x0000000400007c02 */ /* 0x000fce0008000f00 */
.L_x_144:
[----:B-1----:R1:W2:Y:S02]  /*88f0*/  SYNCS.PHASECHK.TRANS64.TRYWAIT P0, [R0+URZ], R2 ;  /* 0x00000002000075a7 */ /* 0x0022a400080011ff */
[----:B--2---:R-:W-:Y:S05]  /*8900*/  @!P0 NANOSLEEP.SYNCS 0x989680 ;  /* 0x009896800000895d */ /* 0x004fea0003900000 */
[----:B------:R-:W2:Y:S02]  /*8910*/  @!P0 SYNCS.PHASECHK.TRANS64 P0, [R0+URZ], R2 ;  /* 0x00000002000085a7 */ /* 0x000ea400080010ff */
[----:B--2---:R-:W-:Y:S05]  /*8920*/  @!P0 BRA `(.L_x_144) ;  /* 0xfffffffc00f08947 */ /* 0x004fea000383ffff */
[----:B------:R-:W-:Y:S05]  /*8930*/  BRA `(.L_x_145) ;  /* 0xffffffa000e47947 */ /* 0x000fea000383ffff */
.L_x_42:
[----:B------:R-:W-:-:S07]  /*8940*/  MOV R0, UR5 ;  /* 0x0000000500007c02 */ /* 0x000fce0008000f00 */
.L_x_146:
[----:B-1----:R1:W2:Y:S02]  /*8950*/  SYNCS.PHASECHK.TRANS64.TRYWAIT P0, [R0+URZ], R2 ;  /* 0x00000002000075a7 */ /* 0x0022a400080011ff */
[----:B--2---:R-:W-:Y:S05]  /*8960*/  @!P0 NANOSLEEP.SYNCS 0x989680 ;  /* 0x009896800000895d */ /* 0x004fea0003900000 */
[----:B------:R-:W2:Y:S02]  /*8970*/  @!P0 SYNCS.PHASECHK.TRANS64 P0, [R0+URZ], R2 ;  /* 0x00000002000085a7 */ /* 0x000ea400080010ff */
[----:B--2---:R-:W-:Y:S05]  /*8980*/  @!P0 BRA `(.L_x_146) ;  /* 0xfffffffc00f08947 */ /* 0x004fea000383ffff */
[----:B------:R-:W-:Y:S05]  /*8990*/  BRA `(.L_x_147) ;  /* 0xffffffa000f47947 */ /* 0x000fea000383ffff */
.L_x_43:
[----:B------:R-:W-:-:S07]  /*89a0*/  MOV R0, UR5 ;  /* 0x0000000500007c02 */ /* 0x000fce0008000f00 */
.L_x_148:
[----:B-1----:R1:W2:Y:S02]  /*89b0*/  SYNCS.PHASECHK.TRANS64.TRYWAIT P0, [R0+URZ], R2 ;  /* 0x00000002000075a7 */ /* 0x0022a400080011ff */
[----:B--2---:R-:W-:Y:S05]  /*89c0*/  @!P0 NANOSLEEP.SYNCS 0x989680 ;  /* 0x009896800000895d */ /* 0x004fea0003900000 */
[----:B------:R-:W2:Y:S02]  /*89d0*/  @!P0 SYNCS.PHASECHK.TRANS64 P0, [R0+URZ], R2 ;  /* 0x00000002000085a7 */ /* 0x000ea400080010ff */
[----:B--2---:R-:W-:Y:S05]  /*89e0*/  @!P0 BRA `(.L_x_148) ;  /* 0xfffffffc00f08947 */ /* 0x004fea000383ffff */
[----:B------:R-:W-:Y:S05]  /*89f0*/  BRA `(.L_x_149) ;  /* 0xffffffa400047947 */ /* 0x000fea000383ffff */
.L_x_44:
[----:B------:R-:W-:-:S07]  /*8a00*/  MOV R0, UR5 ;  /* 0x0000000500007c02 */ /* 0x000fce0008000f00 */
.L_x_150:
[----:B-1----:R1:W2:Y:S02]  /*8a10*/  SYNCS.PHASECHK.TRANS64.TRYWAIT P0, [R0+URZ], R2 ;  /* 0x00000002000075a7 */ /* 0x0022a400080011ff */
[----:B--2---:R-:W-:Y:S05]  /*8a20*/  @!P0 NANOSLEEP.SYNCS 0x989680 ;  /* 0x009896800000895d */ /* 0x004fea0003900000 */
[----:B------:R-:W2:Y:S02]  /*8a30*/  @!P0 SYNCS.PHASECHK.TRANS64 P0, [R0+URZ], R2 ;  /* 0x00000002000085a7 */ /* 0x000ea400080010ff */
[----:B--2---:R-:W-:Y:S05]  /*8a40*/  @!P0 BRA `(.L_x_150) ;  /* 0xfffffffc00f08947 */ /* 0x004fea000383ffff */
[----:B------:R-:W-:Y:S05]  /*8a50*/  BRA `(.L_x_151) ;  /* 0xffffffa400147947 */ /* 0x000fea000383ffff */
.L_x_45:
[----:B------:R-:W-:-:S07]  /*8a60*/  MOV R0, UR5 ;  /* 0x0000000500007c02 */ /* 0x000fce0008000f00 */
.L_x_152:
[----:B-1----:R1:W2:Y:S02]  /*8a70*/  SYNCS.PHASECHK.TRANS64.TRYWAIT P0, [R0+URZ], R2 ;  /* 0x00000002000075a7 */ /* 0x0022a400080011ff */
[----:B--2---:R-:W-:Y:S05]  /*8a80*/  @!P0 NANOSLEEP.SYNCS 0x989680 ;  /* 0x009896800000895d */ /* 0x004fea0003900000 */
[----:B------:R-:W2:Y:S02]  /*8a90*/  @!P0 SYNCS.PHASECHK.TRANS64 P0, [R0+URZ], R2 ;  /* 0x00000002000085a7 */ /* 0x000ea400080010ff */
[----:B--2---:R-:W-:Y:S05]  /*8aa0*/  @!P0 BRA `(.L_x_152) ;  /* 0xfffffffc00f08947 */ /* 0x004fea000383ffff */
[----:B------:R-:W-:Y:S05]  /*8ab0*/  BRA `(.L_x_153) ;  /* 0xffffffa400247947 */ /* 0x000fea000383ffff */
.L_x_46:
[----:B------:R-:W-:-:S07]  /*8ac0*/  MOV R0, UR5 ;  /* 0x0000000500007c02 */ /* 0x000fce0008000f00 */
.L_x_154:
[----:B-1----:R1:W2:Y:S02]  /*8ad0*/  SYNCS.PHASECHK.TRANS64.TRYWAIT P0, [R0+URZ], R2 ;  /* 0x00000002000075a7 */ /* 0x0022a400080011ff */
[----:B--2---:R-:W-:Y:S05]  /*8ae0*/  @!P0 NANOSLEEP.SYNCS 0x989680 ;  /* 0x009896800000895d */ /* 0x004fea0003900000 */
[----:B------:R-:W2:Y:S02]  /*8af0*/  @!P0 SYNCS.PHASECHK.TRANS64 P0, [R0+URZ], R2 ;  /* 0x00000002000085a7 */ /* 0x000ea400080010ff */
[----:B--2---:R-:W-:Y:S05]  /*8b00*/  @!P0 BRA `(.L_x_154) ;  /* 0xfffffffc00f08947 */ /* 0x004fea000383ffff */
[----:B------:R-:W-:Y:S05]  /*8b10*/  BRA `(.L_x_155) ;  /* 0xffffffa400347947 */ /* 0x000fea000383ffff */
.L_x_47:
[----:B------:R-:W-:-:S07]  /*8b20*/  MOV R0, UR5 ;  /* 0x0000000500007c02 */ /* 0x000fce0008000f00 */
.L_x_156:
[----:B-1----:R1:W2:Y:S02]  /*8b30*/  SYNCS.PHASECHK.TRANS64.TRYWAIT P0, [R0+URZ], R2 ;  /* 0x00000002000075a7 */ /* 0x0022a400080011ff */
[----:B--2---:R-:W-:Y:S05]  /*8b40*/  @!P0 NANOSLEEP.SYNCS 0x989680 ;  /* 0x009896800000895d */ /* 0x004fea0003900000 */
[----:B------:R-:W2:Y:S02]  /*8b50*/  @!P0 SYNCS.PHASECHK.TRANS64 P0, [R0+URZ], R2 ;  /* 0x00000002000085a7 */ /* 0x000ea400080010ff */
[----:B--2---:R-:W-:Y:S05]  /*8b60*/  @!P0 BRA `(.L_x_156) ;  /* 0xfffffffc00f08947 */ /* 0x004fea000383ffff */
[----:B------:R-:W-:Y:S05]  /*8b70*/  BRA `(.L_x_157) ;  /* 0xffffffa400447947 */ /* 0x000fea000383ffff */
.L_x_48:
[----:B------:R-:W-:-:S07]  /*8b80*/  MOV R0, UR5 ;  /* 0x0000000500007c02 */ /* 0x000fce0008000f00 */
.L_x_158:
[----:B-1----:R1:W2:Y:S02]  /*8b90*/  SYNCS.PHASECHK.TRANS64.TRYWAIT P0, [R0+URZ], R2 ;  /* 0x00000002000075a7 */ /* 0x0022a400080011ff */
[----:B--2---:R-:W-:Y:S05]  /*8ba0*/  @!P0 NANOSLEEP.SYNCS 0x989680 ;  /* 0x009896800000895d */ /* 0x004fea0003900000 */
[----:B------:R-:W2:Y:S02]  /*8bb0*/  @!P0 SYNCS.PHASECHK.TRANS64 P0, [R0+URZ], R2 ;  /* 0x00000002000085a7 */ /* 0x000ea400080010ff */
[----:B--2---:R-:W-:Y:S05]  /*8bc0*/  @!P0 BRA `(.L_x_158) ;  /* 0xfffffffc00f08947 */ /* 0x004fea000383ffff */
[----:B------:R-:W-:Y:S05]  /*8bd0*/  BRA `(.L_x_159) ;  /* 0xffffffa400547947 */ /* 0x000fea000383ffff */
.L_x_49:
[----:B------:R-:W-:-:S07]  /*8be0*/  MOV R0, UR5 ;  /* 0x0000000500007c02 */ /* 0x000fce0008000f00 */
.L_x_160:
[----:B-1----:R1:W2:Y:S02]  /*8bf0*/  SYNCS.PHASECHK.TRANS64.TRYWAIT P0, [R0+URZ], R2 ;  /* 0x00000002000075a7 */ /* 0x0022a400080011ff */
[----:B--2---:R-:W-:Y:S05]  /*8c00*/  @!P0 NANOSLEEP.SYNCS 0x989680 ;  /* 0x009896800000895d */ /* 0x004fea0003900000 */
[----:B------:R-:W2:Y:S02]  /*8c10*/  @!P0 SYNCS.PHASECHK.TRANS64 P0, [R0+URZ], R2 ;  /* 0x00000002000085a7 */ /* 0x000ea400080010ff */
[----:B--2---:R-:W-:Y:S05]  /*8c20*/  @!P0 BRA `(.L_x_160) ;  /* 0xfffffffc00f08947 */ /* 0x004fea000383ffff */
[----:B------:R-:W-:Y:S05]  /*8c30*/  BRA `(.L_x_161) ;  /* 0xffffffa400647947 */ /* 0x000fea000383ffff */
.L_x_50:
[----:B------:R-:W-:-:S07]  /*8c40*/  MOV R0, UR5 ;  /* 0x0000000500007c02 */ /* 0x000fce0008000f00 */
.L_x_162:
[----:B-1----:R1:W2:Y:S02]  /*8c50*/  SYNCS.PHASECHK.TRANS64.TRYWAIT P0, [R0+URZ], R2 ;  /* 0x00000002000075a7 */ /* 0x0022a400080011ff */
[----:B--2---:R-:W-:Y:S05]  /*8c60*/  @!P0 NANOSLEEP.SYNCS 0x989680 ;  /* 0x009896800000895d */ /* 0x004fea0003900000 */
[----:B------:R-:W2:Y:S02]  /*8c70*/  @!P0 SYNCS.PHASECHK.TRANS64 P0, [R0+URZ], R2 ;  /* 0x00000002000085a7 */ /* 0x000ea400080010ff */
[----:B--2---:R-:W-:Y:S05]  /*8c80*/  @!P0 BRA `(.L_x_162) ;  /* 0xfffffffc00f08947 */ /* 0x004fea000383ffff */
[----:B------:R-:W-:Y:S05]  /*8c90*/  BRA `(.L_x_163) ;  /* 0xffffffa400747947 */ /* 0x000fea000383ffff */
.L_x_51:
[----:B------:R-:W-:-:S07]  /*8ca0*/  MOV R0, UR5 ;  /* 0x0000000500007c02 */ /* 0x000fce0008000f00 */
.L_x_164:
[----:B-1----:R1:W2:Y:S02]  /*8cb0*/  SYNCS.PHASECHK.TRANS64.TRYWAIT P0, [R0+URZ], R2 ;  /* 0x00000002000075a7 */ /* 0x0022a400080011ff */
[----:B--2---:R-:W-:Y:S05]  /*8cc0*/  @!P0 NANOSLEEP.SYNCS 0x989680 ;  /* 0x009896800000895d */ /* 0x004fea0003900000 */
[----:B------:R-:W2:Y:S02]  /*8cd0*/  @!P0 SYNCS.PHASECHK.TRANS64 P0, [R0+URZ], R2 ;  /* 0x00000002000085a7 */ /* 0x000ea400080010ff */
[----:B--2---:R-:W-:Y:S05]  /*8ce0*/  @!P0 BRA `(.L_x_164) ;  /* 0xfffffffc00f08947 */ /* 0x004fea000383ffff */
[----:B------:R-:W-:Y:S05]  /*8cf0*/  BRA `(.L_x_165) ;  /* 0xffffffa400847947 */ /* 0x000fea000383ffff */
.L_x_52:
[----:B------:R-:W-:-:S07]  /*8d00*/  MOV R0, UR5 ;  /* 0x0000000500007c02 */ /* 0x000fce0008000f00 */
.L_x_166:
[----:B-1----:R1:W2:Y:S02]  /*8d10*/  SYNCS.PHASECHK.TRANS64.TRYWAIT P0, [R0+URZ], R2 ;  /* 0x00000002000075a7 */ /* 0x0022a400080011ff */
[----:B--2---:R-:W-:Y:S05]  /*8d20*/  @!P0 NANOSLEEP.SYNCS 0x989680 ;  /* 0x009896800000895d */ /* 0x004fea0003900000 */
[----:B------:R-:W2:Y:S02]  /*8d30*/  @!P0 SYNCS.PHASECHK.TRANS64 P0, [R0+URZ], R2 ;  /* 0x00000002000085a7 */ /* 0x000ea400080010ff */
[----:B--2---:R-:W-:Y:S05]  /*8d40*/  @!P0 BRA `(.L_x_166) ;  /* 0xfffffffc00f08947 */ /* 0x004fea000383ffff */
[----:B------:R-:W-:Y:S05]  /*8d50*/  BRA `(.L_x_167) ;  /* 0xffffffa400947947 */ /* 0x000fea000383ffff */
.L_x_53:
[----:B------:R-:W-:-:S07]  /*8d60*/  MOV R0, UR5 ;  /* 0x0000000500007c02 */ /* 0x000fce0008000f00 */
.L_x_168:
[----:B-1----:R1:W2:Y:S02]  /*8d70*/  SYNCS.PHASECHK.TRANS64.TRYWAIT P0, [R0+URZ], R2 ;  /* 0x00000002000075a7 */ /* 0x0022a400080011ff */
[----:B--2---:R-:W-:Y:S05]  /*8d80*/  @!P0 NANOSLEEP.SYNCS 0x989680 ;  /* 0x009896800000895d */ /* 0x004fea0003900000 */
[----:B------:R-:W2:Y:S02]  /*8d90*/  @!P0 SYNCS.PHASECHK.TRANS64 P0, [R0+URZ], R2 ;  /* 0x00000002000085a7 */ /* 0x000ea400080010ff */
[----:B--2---:R-:W-:Y:S05]  /*8da0*/  @!P0 BRA `(.L_x_168) ;  /* 0xfffffffc00f08947 */ /* 0x004fea000383ffff */
[----:B------:R-:W-:Y:S05]  /*8db0*/  BRA `(.L_x_169) ;  /* 0xffffffa400a47947 */ /* 0x000fea000383ffff */
.L_x_54:
[----:B------:R-:W-:-:S07]  /*8dc0*/  MOV R0, UR5 ;  /* 0x0000000500007c02 */ /* 0x000fce0008000f00 */
.L_x_170:
[----:B-1----:R1:W2:Y:S02]  /*8dd0*/  SYNCS.PHASECHK.TRANS64.TRYWAIT P0, [R0+URZ], R2 ;  /* 0x00000002000075a7 */ /* 0x0022a400080011ff */
[----:B--2---:R-:W-:Y:S05]  /*8de0*/  @!P0 NANOSLEEP.SYNCS 0x989680 ;  /* 0x009896800000895d */ /* 0x004fea0003900000 */
[----:B------:R-:W2:Y:S02]  /*8df0*/  @!P0 SYNCS.PHASECHK.TRANS64 P0, [R0+URZ], R2 ;  /* 0x00000002000085a7 */ /* 0x000ea400080010ff */
[----:B--2---:R-:W-:Y:S05]  /*8e00*/  @!P0 BRA `(.L_x_170) ;  /* 0xfffffffc00f08947 */ /* 0x004fea000383ffff */
[----:B------:R-:W-:Y:S05]  /*8e10*/  BRA `(.L_x_171) ;  /* 0xffffffa400b47947 */ /* 0x000fea000383ffff */
.L_x_55:
[----:B------:R-:W-:-:S07]  /*8e20*/  MOV R0, UR5 ;  /* 0x0000000500007c02 */ /* 0x000fce0008000f00 */
.L_x_172:
[----:B-1----:R1:W2:Y:S02]  /*8e30*/  SYNCS.PHASECHK.TRANS64.TRYWAIT P0, [R0+URZ], R2 ;  /* 0x00000002000075a7 */ /* 0x0022a400080011ff */
[----:B--2---:R-:W-:Y:S05]  /*8e40*/  @!P0 NANOSLEEP.SYNCS 0x989680 ;  /* 0x009896800000895d */ /* 0x004fea0003900000 */
[----:B------:R-:W2:Y:S02]  /*8e50*/  @!P0 SYNCS.PHASECHK.TRANS64 P0, [R0+URZ], R2 ;  /* 0x00000002000085a7 */ /* 0x000ea400080010ff */
[----:B--2---:R-:W-:Y:S05]  /*8e60*/  @!P0 BRA `(.L_x_172) ;  /* 0xfffffffc00f08947 */ /* 0x004fea000383ffff */
[----:B------:R-:W-:Y:S05]  /*8e70*/  BRA `(.L_x_173) ;  /* 0xffffffa400c47947 */ /* 0x000fea000383ffff */
.L_x_56:
[----:B------:R-:W-:-:S07]  /*8e80*/  MOV R0, UR5 ;  /* 0x0000000500007c02 */ /* 0x000fce0008000f00 */
.L_x_174:
[----:B-1----:R1:W2:Y:S02]  /*8e90*/  SYNCS.PHASECHK.TRANS64.TRYWAIT P0, [R0+URZ], R2 ;  /* 0x00000002000075a7 */ /* 0x0022a400080011ff */
[----:B--2---:R-:W-:Y:S05]  /*8ea0*/  @!P0 NANOSLEEP.SYNCS 0x989680 ;  /* 0x009896800000895d */ /* 0x004fea0003900000 */
[----:B------:R-:W2:Y:S02]  /*8eb0*/  @!P0 SYNCS.PHASECHK.TRANS64 P0, [R0+URZ], R2 ;  /* 0x00000002000085a7 */ /* 0x000ea400080010ff */
[----:B--2---:R-:W-:Y:S05]  /*8ec0*/  @!P0 BRA `(.L_x_174) ;  /* 0xfffffffc00f08947 */ /* 0x004fea000383ffff */
[----:B------:R-:W-:Y:S05]  /*8ed0*/  BRA `(.L_x_175) ;  /* 0xffffffa400d47947 */ /* 0x000fea000383ffff */
.L_x_59:
[----:B------:R-:W-:-:S07]  /*8ee0*/  MOV R4, UR4 ;  /* 0x0000000400047c02 */ /* 0x000fce0008000f00 */
.L_x_176:
[----:B--2---:R2:W3:Y:S02]  /*8ef0*/  SYNCS.PHASECHK.TRANS64.TRYWAIT P1, [R4+URZ+0x158], R6 ;  /* 0x00015806040075a7 */ /* 0x0044e400080211ff */
[----:B---3--:R-:W-:Y:S05]  /*8f00*/  @!P1 NANOSLEEP.SYNCS 0x989680 ;  /* 0x009896800000995d */ /* 0x008fea0003900000 */
[----:B------:R-:W3:Y:S02]  /*8f10*/  @!P1 SYNCS.PHASECHK.TRANS64 P1, [R4+URZ+0x158], R6 ;  /* 0x00015806040095a7 */ /* 0x000ee400080210ff */
[----:B---3--:R-:W-:Y:S05]  /*8f20*/  @!P1 BRA `(.L_x_176) ;  /* 0xfffffffc00f09947 */ /* 0x008fea000383ffff */
[----:B------:R-:W-:Y:S05]  /*8f30*/  BRA `(.L_x_177) ;  /* 0xffffffa800447947 */ /* 0x000fea000383ffff */
.L_x_60:
[----:B--2---:R-:W-:-:S07]  /*8f40*/  MOV R4, UR4 ;  /* 0x0000000400047c02 */ /* 0x004fce0008000f00 */
.L_x_178:
[----:B--2---:R2:W3:Y:S02]  /*8f50*/  SYNCS.PHASECHK.TRANS64.TRYWAIT P1, [R4+URZ+0x150], R5 ;  /* 0x00015005040075a7 */ /* 0x0044e400080211ff */
[----:B---3--:R-:W-:Y:S05]  /*8f60*/  @!P1 NANOSLEEP.SYNCS 0x989680 ;  /* 0x009896800000995d */ /* 0x008fea0003900000 */
[----:B------:R-:W3:Y:S02]  /*8f70*/  @!P1 SYNCS.PHASECHK.TRANS64 P1, [R4+URZ+0x150], R5 ;  /* 0x00015005040095a7 */ /* 0x000ee400080210ff */
[----:B---3--:R-:W-:Y:S05]  /*8f80*/  @!P1 BRA `(.L_x_178) ;  /* 0xfffffffc00f09947 */ /* 0x008fea000383ffff */
[----:B------:R-:W-:Y:S05]  /*8f90*/  BRA `(.L_x_179) ;  /* 0xffffffa8004c7947 */ /* 0x000fea000383ffff */
.L_x_70:
[----:B--2---:R-:W-:-:S04]  /*8fa0*/  MOV R5, UR5 ;  /* 0x0000000500057c02 */ /* 0x004fc80008000f00 */
[----:B------:R2:W3:Y:S03]  /*8fb0*/  SYNCS.PHASECHK.TRANS64.TRYWAIT P0, [R5+URZ+0x8], R6 ;  /* 0x00000806050075a7 */ /* 0x0004e600080011ff */
[----:B---3--:R-:W-:Y:S05]  /*8fc0*/  @!P0 NANOSLEEP.SYNCS 0x989680 ;  /* 0x009896800000895d */ /* 0x008fea0003900000 */
[----:B------:R-:W3:Y:S02]  /*8fd0*/  @!P0 SYNCS.PHASECHK.TRANS64 P0, [R5+URZ+0x8], R6 ;  /* 0x00000806050085a7 */ /* 0x000ee400080010ff */
[----:B---3--:R-:W-:Y:S05]  /*8fe0*/  @!P0 BRA `(.L_x_70) ;  /* 0xfffffffc00ec8947 */ /* 0x008fea000383ffff */
[----:B------:R-:W-:Y:S05]  /*8ff0*/  BRA `(.L_x_69) ;  /* 0xffffffac00187947 */ /* 0x000fea000383ffff */
.L_x_72:
[----:B------:R-:W-:Y:S01]  /*9000*/  BSSY B0, `(.L_x_180) ;  /* 0x0000006000007945 */ /* 0x000fe20003800000 */
[----:B------:R-:W-:-:S07]  /*9010*/  MOV R15, 0xffffffff ;  /* 0xffffffff000f7802 */ /* 0x000fce0000000f00 */
[----:B-12--5:R-:W-:Y:S05]  /*9020*/  WARPSYNC.COLLECTIVE R15, `(.L_x_181) ;  /* 0x000000000f0c7348 */ /* 0x026fea0003c00000 */
[----:B------:R-:W-:Y:S02]  /*9030*/  ELECT P6, UR79, PT ;  /* 0x00000000004f782f */ /* 0x000fe400038c0000 */
[----:B------:R-:W-:Y:S01]  /*9040*/  MOV R14, UR79 ;  /* 0x0000004f000e7c02 */ /* 0x000fe20008000f00 */
[----:B-12--5:R-:W-:Y:S10]  /*9050*/  ENDCOLLECTIVE ;  /* 0x000000000000791b */ /* 0x026ff40003800000 */
.L_x_181:
[----:B------:R-:W-:Y:S05]  /*9060*/  BSYNC B0 ;  /* 0x0000000000007941 */ /* 0x000fea0003800000 */
.L_x_180:
[----:B------:R-:W-:Y:S05]  /*9070*/  BRA `(.L_x_182) ;  /* 0xffffffac00487947 */ /* 0x000fea000383ffff */
.L_x_74:
[----:B--2---:R-:W-:-:S04]  /*9080*/  MOV R3, UR5 ;  /* 0x0000000500037c02 */ /* 0x004fc80008000f00 */
[----:B------:R2:W3:Y:S03]  /*9090*/  SYNCS.PHASECHK.TRANS64.TRYWAIT P0, [R3+URZ+0x8], R4 ;  /* 0x00000804030075a7 */ /* 0x0004e600080011ff */
[----:B---3--:R-:W-:Y:S05]  /*90a0*/  @!P0 NANOSLEEP.SYNCS 0x989680 ;  /* 0x009896800000895d */ /* 0x008fea0003900000 */
[----:B------:R-:W3:Y:S02]  /*90b0*/  @!P0 SYNCS.PHASECHK.TRANS64 P0, [R3+URZ+0x8], R4 ;  /* 0x00000804030085a7 */ /* 0x000ee400080010ff */
[----:B---3--:R-:W-:Y:S05]  /*90c0*/  @!P0 BRA `(.L_x_74) ;  /* 0xfffffffc00ec8947 */ /* 0x008fea000383ffff */
[----:B------:R-:W-:Y:S05]  /*90d0*/  BRA `(.L_x_73) ;  /* 0xffffffac004c7947 */ /* 0x000fea000383ffff */
.L_x_75:
[----:B------:R-:W-:-:S07]  /*90e0*/  MOV R4, UR20 ;  /* 0x0000001400047c02 */ /* 0x000fce0008000f00 */
.L_x_183:
[----:B-1----:R1:W2:Y:S02]  /*90f0*/  SYNCS.PHASECHK.TRANS64.TRYWAIT P0, [R4+URZ+0x150], R5 ;  /* 0x00015005040075a7 */ /* 0x0022a400080011ff */
[----:B--2---:R-:W-:Y:S05]  /*9100*/  @!P0 NANOSLEEP.SYNCS 0x989680 ;  /* 0x009896800000895d */ /* 0x004fea0003900000 */
[----:B------:R-:W2:Y:S02]  /*9110*/  @!P0 SYNCS.PHASECHK.TRANS64 P0, [R4+URZ+0x150], R5 ;  /* 0x00015005040085a7 */ /* 0x000ea400080010ff */
[----:B--2---:R-:W-:Y:S05]  /*9120*/  @!P0 BRA `(.L_x_183) ;  /* 0xfffffffc00f08947 */ /* 0x004fea000383ffff */
[----:B------:R-:W-:Y:S05]  /*9130*/  BRA `(.L_x_184) ;  /* 0xffffffb000487947 */ /* 0x000fea000383ffff */
.L_x_77:
[----:B------:R-:W-:-:S07]  /*9140*/  MOV R4, UR25 ;  /* 0x0000001900047c02 */ /* 0x000fce0008000f00 */
.L_x_185:
[----:B-1----:R1:W2:Y:S02]  /*9150*/  SYNCS.PHASECHK.TRANS64.TRYWAIT P0, [R4+URZ+0x170], R5 ;  /* 0x00017005040075a7 */ /* 0x0022a400080011ff */
[----:B--2---:R-:W-:Y:S05]  /*9160*/  @!P0 NANOSLEEP.SYNCS 0x989680 ;  /* 0x009896800000895d */ /* 0x004fea0003900000 */
[----:B------:R-:W2:Y:S02]  /*9170*/  @!P0 SYNCS.PHASECHK.TRANS64 P0, [R4+URZ+0x170], R5 ;  /* 0x00017005040085a7 */ /* 0x000ea400080010ff */
[----:B--2---:R-:W-:Y:S05]  /*9180*/  @!P0 BRA `(.L_x_185) ;  /* 0xfffffffc00f08947 */ /* 0x004fea000383ffff */
[----:B------:R-:W-:Y:S05]  /*9190*/  BRA `(.L_x_76) ;  /* 0xffffffb000687947 */ /* 0x000fea000383ffff */
.L_x_81:
[----:B-1----:R-:W-:Y:S07]  /*91a0*/  MOV R4, UR18 ;  /* 0x0000001200047c02 */ /* 0x002fee0008000f00 */
.L_x_186:
[----:B-1----:R1:W2:Y:S02]  /*91b0*/  SYNCS.PHASECHK.TRANS64.TRYWAIT P0, [R4+URZ], R6 ;  /* 0x00000006040075a7 */ /* 0x0022a400080011ff */
[----:B--2---:R-:W-:Y:S05]  /*91c0*/  @!P0 NANOSLEEP.SYNCS 0x989680 ;  /* 0x009896800000895d */ /* 0x004fea0003900000 */
[----:B------:R-:W2:Y:S02]  /*91d0*/  @!P0 SYNCS.PHASECHK.TRANS64 P0, [R4+URZ], R6 ;  /* 0x00000006040085a7 */ /* 0x000ea400080010ff */
[----:B--2---:R-:W-:Y:S05]  /*91e0*/  @!P0 BRA `(.L_x_186) ;  /* 0xfffffffc00f08947 */ /* 0x004fea000383ffff */
[----:B------:R-:W-:Y:S05]  /*91f0*/  BRA `(.L_x_80) ;  /* 0xffffffb0008c7947 */ /* 0x000fea000383ffff */
.L_x_85:
[----:B--2---:R-:W-:-:S07]  /*9200*/  MOV R0, UR4 ;  /* 0x0000000400007c02 */ /* 0x004fce0008000f00 */
.L_x_187:
[----:B--2---:R2:W3:Y:S02]  /*9210*/  SYNCS.PHASECHK.TRANS64.TRYWAIT P0, [R0+URZ], R2 ;  /* 0x00000002000075a7 */ /* 0x0044e400080011ff */
[----:B---3--:R-:W-:Y:S05]  /*9220*/  @!P0 NANOSLEEP.SYNCS 0x989680 ;  /* 0x009896800000895d */ /* 0x008fea0003900000 */
[----:B------:R-:W3:Y:S02]  /*9230*/  @!P0 SYNCS.PHASECHK.TRANS64 P0, [R0+URZ], R2 ;  /* 0x00000002000085a7 */ /* 0x000ee400080010ff */
[----:B---3--:R-:W-:Y:S05]  /*9240*/  @!P0 BRA `(.L_x_187) ;  /* 0xfffffffc00f08947 */ /* 0x008fea000383ffff */
[----:B------:R-:W-:Y:S05]  /*9250*/  BRA `(.L_x_188) ;  /* 0xffffffb400947947 */ /* 0x000fea000383ffff */
.L_x_88:
[----:B------:R-:W-:-:S07]  /*9260*/  MOV R0, UR20 ;  /* 0x0000001400007c02 */ /* 0x000fce0008000f00 */
.L_x_189:
[----:B--2---:R2:W3:Y:S02]  /*9270*/  SYNCS.PHASECHK.TRANS64.TRYWAIT P1, [R0+URZ+0x180], R2 ;  /* 0x00018002000075a7 */ /* 0x0044e400080211ff */
[----:B---3--:R-:W-:Y:S05]  /*9280*/  @!P1 NANOSLEEP.SYNCS 0x989680 ;  /* 0x009896800000995d */ /* 0x008fea0003900000 */
[----:B------:R-:W3:Y:S02]  /*9290*/  @!P1 SYNCS.PHASECHK.TRANS64 P1, [R0+URZ+0x180], R2 ;  /* 0x00018002000095a7 */ /* 0x000ee400080210ff */
[----:B---3--:R-:W-:Y:S05]  /*92a0*/  @!P1 BRA `(.L_x_189) ;  /* 0xfffffffc00f09947 */ /* 0x008fea000383ffff */
[----:B------:R-:W-:Y:S05]  /*92b0*/  BRA `(.L_x_190) ;  /* 0xffffffb400e07947 */ /* 0x000fea000383ffff */
.L_x_93:
[----:B------:R-:W-:Y:S07]  /*92c0*/  MOV R0, UR31 ;  /* 0x0000001f00007c02 */ /* 0x000fee0008000f00 */
.L_x_191:
[----:B--2---:R2:W4:Y:S02]  /*92d0*/  SYNCS.PHASECHK.TRANS64.TRYWAIT P0, [R0+URZ+0x150], R2 ;  /* 0x00015002000075a7 */ /* 0x00452400080011ff */
[----:B----4-:R-:W-:Y:S05]  /*92e0*/  @!P0 NANOSLEEP.SYNCS 0x989680 ;  /* 0x009896800000895d */ /* 0x010fea0003900000 */
[----:B------:R-:W4:Y:S02]  /*92f0*/  @!P0 SYNCS.PHASECHK.TRANS64 P0, [R0+URZ+0x150], R2 ;  /* 0x00015002000085a7 */ /* 0x000f2400080010ff */
[----:B----4-:R-:W-:Y:S05]  /*9300*/  @!P0 BRA `(.L_x_191) ;  /* 0xfffffffc00f08947 */ /* 0x010fea000383ffff */
[----:B------:R-:W-:Y:S05]  /*9310*/  BRA `(.L_x_192) ;  /* 0xffffffbc00187947 */ /* 0x000fea000383ffff */
.L_x_96:
[----:B------:R-:W-:Y:S07]  /*9320*/  MOV R0, UR31 ;  /* 0x0000001f00007c02 */ /* 0x000fee0008000f00 */
.L_x_193:
[----:B-1----:R1:W2:Y:S02]  /*9330*/  SYNCS.PHASECHK.TRANS64.TRYWAIT P2, [R0+URZ+0x148], R2 ;  /* 0x00014802000075a7 */ /* 0x0022a400080411ff */
[----:B--2---:R-:W-:Y:S05]  /*9340*/  @!P2 NANOSLEEP.SYNCS 0x989680 ;  /* 0x009896800000a95d */ /* 0x004fea0003900000 */
[----:B------:R-:W2:Y:S02]  /*9350*/  @!P2 SYNCS.PHASECHK.TRANS64 P2, [R0+URZ+0x148], R2 ;  /* 0x000148020000a5a7 */ /* 0x000ea400080410ff */
[----:B--2---:R-:W-:Y:S05]  /*9360*/  @!P2 BRA `(.L_x_193) ;  /* 0xfffffffc00f0a947 */ /* 0x004fea000383ffff */
[----:B------:R-:W-:Y:S05]  /*9370*/  BRA `(.L_x_95) ;  /* 0xffffffc000787947 */ /* 0x000fea000383ffff */
.L_x_99:
[----:B------:R-:W-:Y:S07]  /*9380*/  MOV R0, UR7 ;  /* 0x0000000700007c02 */ /* 0x000fee0008000f00 */
.L_x_194:
[----:B-1----:R1:W2:Y:S02]  /*9390*/  SYNCS.PHASECHK.TRANS64.TRYWAIT P1, [R0+URZ+0x128], R2 ;  /* 0x00012802000075a7 */ /* 0x0022a400080211ff */
[----:B--2---:R-:W-:Y:S05]  /*93a0*/  @!P1 NANOSLEEP.SYNCS 0x989680 ;  /* 0x009896800000995d */ /* 0x004fea0003900000 */
[----:B------:R-:W2:Y:S02]  /*93b0*/  @!P1 SYNCS.PHASECHK.TRANS64 P1, [R0+URZ+0x128], R2 ;  /* 0x00012802000095a7 */ /* 0x000ea400080210ff */
[----:B--2---:R-:W-:Y:S05]  /*93c0*/  @!P1 BRA `(.L_x_194) ;  /* 0xfffffffc00f09947 */ /* 0x004fea000383ffff */
[----:B------:R-:W-:Y:S05]  /*93d0*/  BRA `(.L_x_195) ;  /* 0xffffffc400107947 */ /* 0x000fea000383ffff */
.L_x_100:
[----:B------:R-:W-:Y:S07]  /*93e0*/  MOV R0, UR5 ;  /* 0x0000000500007c02 */ /* 0x000fee0008000f00 */
.L_x_196:
[----:B-1----:R1:W2:Y:S02]  /*93f0*/  SYNCS.PHASECHK.TRANS64.TRYWAIT P0, [R0+URZ+0x128], R2 ;  /* 0x00012802000075a7 */ /* 0x0022a400080011ff */
[----:B--2---:R-:W-:Y:S05]  /*9400*/  @!P0 NANOSLEEP.SYNCS 0x989680 ;  /* 0x009896800000895d */ /* 0x004fea0003900000 */
[----:B------:R-:W2:Y:S02]  /*9410*/  @!P0 SYNCS.PHASECHK.TRANS64 P0, [R0+URZ+0x128], R2 ;  /* 0x00012802000085a7 */ /* 0x000ea400080010ff */
[----:B--2---:R-:W-:Y:S05]  /*9420*/  @!P0 BRA `(.L_x_196) ;  /* 0xfffffffc00f08947 */ /* 0x004fea000383ffff */
[----:B------:R-:W-:Y:S05]  /*9430*/  BRA `(.L_x_197) ;  /* 0xffffffc4009c7947 */ /* 0x000fea000383ffff */
.L_x_102:
[----:B------:R-:W-:-:S07]  /*9440*/  MOV R0, UR4 ;  /* 0x0000000400007c02 */ /* 0x000fce0008000f00 */
.L_x_198:
[----:B-1----:R1:W3:Y:S02]  /*9450*/  SYNCS.PHASECHK.TRANS64.TRYWAIT P0, [R0+URZ], R2 ;  /* 0x00000002000075a7 */ /* 0x0022e400080011ff */
[----:B---3--:R-:W-:Y:S05]  /*9460*/  @!P0 NANOSLEEP.SYNCS 0x989680 ;  /* 0x009896800000895d */ /* 0x008fea0003900000 */
[----:B------:R-:W3:Y:S02]  /*9470*/  @!P0 SYNCS.PHASECHK.TRANS64 P0, [R0+URZ], R2 ;  /* 0x00000002000085a7 */ /* 0x000ee400080010ff */
[----:B---3--:R-:W-:Y:S05]  /*9480*/  @!P0 BRA `(.L_x_198) ;  /* 0xfffffffc00f08947 */ /* 0x008fea000383ffff */
[----:B------:R-:W-:Y:S05]  /*9490*/  BRA `(.L_x_199) ;  /* 0xffffffc8004c7947 */ /* 0x000fea000383ffff */
.L_x_103:
[----:B------:R-:W-:-:S07]  /*94a0*/  MOV R0, UR5 ;  /* 0x0000000500007c02 */ /* 0x000fce0008000f00 */
.L_x_200:
[----:B-1----:R1:W2:Y:S02]  /*94b0*/  SYNCS.PHASECHK.TRANS64.TRYWAIT P0, [R0+URZ], R2 ;  /* 0x00000002000075a7 */ /* 0x0022a400080011ff */
[----:B--2---:R-:W-:Y:S05]  /*94c0*/  @!P0 NANOSLEEP.SYNCS 0x989680 ;  /* 0x009896800000895d */ /* 0x004fea0003900000 */
[----:B------:R-:W2:Y:S02]  /*94d0*/  @!P0 SYNCS.PHASECHK.TRANS64 P0, [R0+URZ], R2 ;  /* 0x00000002000085a7 */ /* 0x000ea400080010ff */
[----:B--2---:R-:W-:Y:S05]  /*94e0*/  @!P0 BRA `(.L_x_200) ;  /* 0xfffffffc00f08947 */ /* 0x004fea000383ffff */
[----:B------:R-:W-:Y:S05]  /*94f0*/  BRA `(.L_x_201) ;  /* 0xffffffc800587947 */ /* 0x000fea000383ffff */
.L_x_105:
[----:B------:R-:W-:Y:S07]  /*9500*/  MOV R0, UR45 ;  /* 0x0000002d00007c02 */ /* 0x000fee0008000f00 */
.L_x_202:
[----:B-1----:R1:W2:Y:S02]  /*9510*/  SYNCS.PHASECHK.TRANS64.TRYWAIT P0, [R0+URZ+0x150], R2 ;  /* 0x00015002000075a7 */ /* 0x0022a400080011ff */
[----:B--2---:R-:W-:Y:S05]  /*9520*/  @!P0 NANOSLEEP.SYNCS 0x989680 ;  /* 0x009896800000895d */ /* 0x004fea0003900000 */
[----:B------:R-:W2:Y:S02]  /*9530*/  @!P0 SYNCS.PHASECHK.TRANS64 P0, [R0+URZ+0x150], R2 ;  /* 0x00015002000085a7 */ /* 0x000ea400080010ff */
[----:B--2---:R-:W-:Y:S05]  /*9540*/  @!P0 BRA `(.L_x_202) ;  /* 0xfffffffc00f08947 */ /* 0x004fea000383ffff */
[----:B------:R-:W-:Y:S05]  /*9550*/  BRA `(.L_x_203) ;  /* 0xffffffcc00407947 */ /* 0x000fea000383ffff */
.L_x_115:
[----:B-1----:R1:W3:Y:S02]  /*9560*/  SYNCS.PHASECHK.TRANS64.TRYWAIT P1, [R0+URZ+0x110], R2 ;  /* 0x00011002000075a7 */ /* 0x0022e400080211ff */
[----:B---3--:R-:W-:Y:S05]  /*9570*/  @!P1 NANOSLEEP.SYNCS 0x989680 ;  /* 0x009896800000995d */ /* 0x008fea0003900000 */
[----:B------:R-:W3:Y:S02]  /*9580*/  @!P1 SYNCS.PHASECHK.TRANS64 P1, [R0+URZ+0x110], R2 ;  /* 0x00011002000095a7 */ /* 0x000ee400080210ff */
[----:B---3--:R-:W-:Y:S05]  /*9590*/  @!P1 BRA `(.L_x_115) ;  /* 0xfffffffc00f09947 */ /* 0x008fea000383ffff */
[----:B------:R-:W-:Y:S05]  /*95a0*/  BRA `(.L_x_114) ;  /* 0xffffffdc00087947 */ /* 0x000fea000383ffff */
.L_x_117:
[----:B-1----:R1:W4:Y:S02]  /*95b0*/  SYNCS.PHASECHK.TRANS64.TRYWAIT P0, [R59+URZ+0x160], R3 ;  /* 0x000160033b0075a7 */ /* 0x00232400080011ff */
[----:B----4-:R-:W-:Y:S05]  /*95c0*/  @!P0 NANOSLEEP.SYNCS 0x989680 ;  /* 0x009896800000895d */ /* 0x010fea0003900000 */
[----:B------:R-:W4:Y:S02]  /*95d0*/  @!P0 SYNCS.PHASECHK.TRANS64 P0, [R59+URZ+0x160], R3 ;  /* 0x000160033b0085a7 */ /* 0x000f2400080010ff */
[----:B----4-:R-:W-:Y:S05]  /*95e0*/  @!P0 BRA `(.L_x_117) ;  /* 0xfffffffc00f08947 */ /* 0x010fea000383ffff */
[----:B------:R-:W-:Y:S05]  /*95f0*/  BRA `(.L_x_116) ;  /* 0xffffffdc00387947 */ /* 0x000fea000383ffff */
.L_x_128:
[----:B-1----:R1:W2:Y:S02]  /*9600*/  SYNCS.PHASECHK.TRANS64.TRYWAIT P0, [R3+URZ+0x110], R27 ;  /* 0x0001101b030075a7 */ /* 0x0022a400080011ff */
[----:B--2---:R-:W-:Y:S05]  /*9610*/  @!P0 NANOSLEEP.SYNCS 0x989680 ;  /* 0x009896800000895d */ /* 0x004fea0003900000 */
[----:B------:R-:W2:Y:S02]  /*9620*/  @!P0 SYNCS.PHASECHK.TRANS64 P0, [R3+URZ+0x110], R27 ;  /* 0x0001101b030085a7 */ /* 0x000ea400080010ff */
[----:B--2---:R-:W-:Y:S05]  /*9630*/  @!P0 BRA `(.L_x_128) ;  /* 0xfffffffc00f08947 */ /* 0x004fea000383ffff */
[----:B------:R-:W-:Y:S05]  /*9640*/  BRA `(.L_x_127) ;  /* 0xffffffe4006c7947 */ /* 0x000fea000383ffff */
        .weak           $__internal_0_$__cuda_sm10x_tcgen05_guardrail_trap_col_being_dealloced_not_returned_by_alloc
        .type           $__internal_0_$__cuda_sm10x_tcgen05_guardrail_trap_col_being_dealloced_not_returned_by_alloc,@function
        .size           $__internal_0_$__cuda_sm10x_tcgen05_guardrail_trap_col_being_dealloced_not_returned_by_alloc,($__internal_1_$__cuda_sm10x_tcgen05_guardrail_trap_phase_invalid_during_alloc - $__internal_0_$__cuda_sm10x_tcgen05_guardrail_trap_col_being_dealloced_not_returned_by_alloc)
$__internal_0_$__cuda_sm10x_tcgen05_guardrail_trap_col_being_dealloced_not_returned_by_alloc:
[----:B------:R-:W-:Y:S05]  /*9650*/  BPT.TRAP 0x1 ;  /* 0x000000040000795c */ /* 0x000fea0000300000 */
[----:B------:R-:W-:-:S04]  /*9660*/  HFMA2 R3, -RZ, RZ, 0, 0 ;  /* 0x00000000ff037431 */ /* 0x000fc800000001ff */
[----:B------:R-:W-:Y:S05]  /*9670*/  RET.REL.NODEC R2 `(_ZN7cutlass13device_kernelINS_4conv6kernel13ConvUniversalINS1_16ConvProblemShapeILNS1_8OperatorE0ELi2EEENS1_10collective14CollectiveConvINS1_47MainloopSm100TmaUmmaWarpSpecializedImplicitGemmILS5_0ELi17ELi2ELi1ELi2EN4cute5tupleIJNSA_1CILi2EEENSC_ILi1EEESE_EEEEENSB_IJNSC_ILi128EEENSC_ILi64EEENSB_IJSI_EEEEEENS_6half_tESL_NSA_8TiledMMAINSA_8MMA_AtomIJNSA_26SM100_MMA_F16BF16_2x1SM_SSISL_SL_fLi128ELi64ELNSA_4UMMA5MajorE0ELSQ_0ELNSP_7ScaleInE0ELSR_0EEEEEENSA_6LayoutINSB_IJSE_SE_SE_EEENSB_IJNSC_ILi0EEESW_SW_EEEEENSB_IJNSA_10UnderscoreESZ_SZ_EEEEENS7_6detail27Sm100ImplicitGemmTileTraitsINSA_25SM100_TMA_2SM_LOAD_IM2COLENSA_14ComposedLayoutINSA_7SwizzleILi3ELi4ELi3EEENSA_18smem_ptr_flag_bitsILi16EEENSU_INSB_IJNSC_ILi8EEESI_EEENSB_IJSI_SE_EEEEEEEvEENS13_INSA_18SM100_TMA_2SM_LOADES1E_vEEEENS_8epilogue10collective18CollectiveEpilogueINS1J_23Sm100TmaWarpSpecializedILi3ELi2ELi16ELb1ELb0EEEJNSB_IJSI_SI_SJ_EEENSB_IJNSU_ISI_SE_EENSU_INSB_IJNSC_ILi16EEESD_EEENSB_IJSE_NSC_ILi32EEEEEEEEEEESL_NSB_IJNSB_IJlllEEESE_SW_EEESL_S1X_NS1J_6fusion15FusionCallbacksIS1N_NS1Y_17LinearCombinationISL_fSL_fLNS_15FloatRoundStyleE2EEES1O_S1V_JEEENSA_5SM1004TMEM4LOAD26SM100_TMEM_LOAD_32dp32b16xENSA_20SM90_TMA_LOAD_IM2COLENS15_INS16_ILi1ELi4ELi3EEES19_NSU_INSB_IJS1A_S1Q_EEENSB_IJS1Q_SE_EEEEEEENSA_39AutoVectorizingCopyWithAssumedAlignmentILi128EEENSA_21SM90_TMA_STORE_IM2COLES2D_S2F_S2F_EEEvvEEEEvNT_6ParamsE) ;  /* 0xffffff6802607950 */ /* 0x000fea0003c3ffff */
        .weak           $__internal_1_$__cuda_sm10x_tcgen05_guardrail_trap_phase_invalid_during_alloc
        .type           $__internal_1_$__cuda_sm10x_tcgen05_guardrail_trap_phase_invalid_during_alloc,@function
        .size           $__internal_1_$__cuda_sm10x_tcgen05_guardrail_trap_phase_invalid_during_alloc,($__internal_2_$__cuda_sm10x_tcgen05_guardrail_trap_unallocated_columns_being_dealloced - $__internal_1_$__cuda_sm10x_tcgen05_guardrail_trap_phase_invalid_during_alloc)
$__internal_1_$__cuda_sm10x_tcgen05_guardrail_trap_phase_invalid_during_alloc:
[----:B------:R-:W-:Y:S05]  /*9680*/  BPT.TRAP 0x1 ;  /* 0x000000040000795c */ /* 0x000fea0000300000 */
[----:B------:R-:W-:-:S04]  /*9690*/  MOV R5, 0x0 ;  /* 0x0000000000057802 */ /* 0x000fc80000000f00 */
[----:B------:R-:W-:Y:S05]  /*96a0*/  RET.REL.NODEC R4 `(_ZN7cutlass13device_kernelINS_4conv6kernel13ConvUniversalINS1_16ConvProblemShapeILNS1_8OperatorE0ELi2EEENS1_10collective14CollectiveConvINS1_47MainloopSm100TmaUmmaWarpSpecializedImplicitGemmILS5_0ELi17ELi2ELi1ELi2EN4cute5tupleIJNSA_1CILi2EEENSC_ILi1EEESE_EEEEENSB_IJNSC_ILi128EEENSC_ILi64EEENSB_IJSI_EEEEEENS_6half_tESL_NSA_8TiledMMAINSA_8MMA_AtomIJNSA_26SM100_MMA_F16BF16_2x1SM_SSISL_SL_fLi128ELi64ELNSA_4UMMA5MajorE0ELSQ_0ELNSP_7ScaleInE0ELSR_0EEEEEENSA_6LayoutINSB_IJSE_SE_SE_EEENSB_IJNSC_ILi0EEESW_SW_EEEEENSB_IJNSA_10UnderscoreESZ_SZ_EEEEENS7_6detail27Sm100ImplicitGemmTileTraitsINSA_25SM100_TMA_2SM_LOAD_IM2COLENSA_14ComposedLayoutINSA_7SwizzleILi3ELi4ELi3EEENSA_18smem_ptr_flag_bitsILi16EEENSU_INSB_IJNSC_ILi8EEESI_EEENSB_IJSI_SE_EEEEEEEvEENS13_INSA_18SM100_TMA_2SM_LOADES1E_vEEEENS_8epilogue10collective18CollectiveEpilogueINS1J_23Sm100TmaWarpSpecializedILi3ELi2ELi16ELb1ELb0EEEJNSB_IJSI_SI_SJ_EEENSB_IJNSU_ISI_SE_EENSU_INSB_IJNSC_ILi16EEESD_EEENSB_IJSE_NSC_ILi32EEEEEEEEEEESL_NSB_IJNSB_IJlllEEESE_SW_EEESL_S1X_NS1J_6fusion15FusionCallbacksIS1N_NS1Y_17LinearCombinationISL_fSL_fLNS_15FloatRoundStyleE2EEES1O_S1V_JEEENSA_5SM1004TMEM4LOAD26SM100_TMEM_LOAD_32dp32b16xENSA_20SM90_TMA_LOAD_IM2COLENS15_INS16_ILi1ELi4ELi3EEES19_NSU_INSB_IJS1A_S1Q_EEENSB_IJS1Q_SE_EEEEEEENSA_39AutoVectorizingCopyWithAssumedAlignmentILi128EEENSA_21SM90_TMA_STORE_IM2COLES2D_S2F_S2F_EEEvvEEEEvNT_6ParamsE) ;  /* 0xffffff6804547950 */ /* 0x000fea0003c3ffff */
        .weak           $__internal_2_$__cuda_sm10x_tcgen05_guardrail_trap_unallocated_columns_being_dealloced
        .type           $__internal_2_$__cuda_sm10x_tcgen05_guardrail_trap_unallocated_columns_being_dealloced,@function
        .size           $__internal_2_$__cuda_sm10x_tcgen05_guardrail_trap_unallocated_columns_being_dealloced,(.L_x_205 - $__internal_2_$__cuda_sm10x_tcgen05_guardrail_trap_unallocated_columns_being_dealloced)
$__internal_2_$__cuda_sm10x_tcgen05_guardrail_trap_unallocated_columns_being_dealloced:
[----:B------:R-:W-:Y:S05]  /*96b0*/  BPT.TRAP 0x1 ;  /* 0x000000040000795c */ /* 0x000fea0000300000 */
[----:B------:R-:W-:-:S04]  /*96c0*/  HFMA2 R3, -RZ, RZ, 0, 0 ;  /* 0x00000000ff037431 */ /* 0x000fc800000001ff */
[----:B------:R-:W-:Y:S05]  /*96d0*/  RET.REL.NODEC R2 `(_ZN7cutlass13device_kernelINS_4conv6kernel13ConvUniversalINS1_16ConvProblemShapeILNS1_8OperatorE0ELi2EEENS1_10collective14CollectiveConvINS1_47MainloopSm100TmaUmmaWarpSpecializedImplicitGemmILS5_0ELi17ELi2ELi1ELi2EN4cute5tupleIJNSA_1CILi2EEENSC_ILi1EEESE_EEEEENSB_IJNSC_ILi128EEENSC_ILi64EEENSB_IJSI_EEEEEENS_6half_tESL_NSA_8TiledMMAINSA_8MMA_AtomIJNSA_26SM100_MMA_F16BF16_2x1SM_SSISL_SL_fLi128ELi64ELNSA_4UMMA5MajorE0ELSQ_0ELNSP_7ScaleInE0ELSR_0EEEEEENSA_6LayoutINSB_IJSE_SE_SE_EEENSB_IJNSC_ILi0EEESW_SW_EEEEENSB_IJNSA_10UnderscoreESZ_SZ_EEEEENS7_6detail27Sm100ImplicitGemmTileTraitsINSA_25SM100_TMA_2SM_LOAD_IM2COLENSA_14ComposedLayoutINSA_7SwizzleILi3ELi4ELi3EEENSA_18smem_ptr_flag_bitsILi16EEENSU_INSB_IJNSC_ILi8EEESI_EEENSB_IJSI_SE_EEEEEEEvEENS13_INSA_18SM100_TMA_2SM_LOADES1E_vEEEENS_8epilogue10collective18CollectiveEpilogueINS1J_23Sm100TmaWarpSpecializedILi3ELi2ELi16ELb1ELb0EEEJNSB_IJSI_SI_SJ_EEENSB_IJNSU_ISI_SE_EENSU_INSB_IJNSC_ILi16EEESD_EEENSB_IJSE_NSC_ILi32EEEEEEEEEEESL_NSB_IJNSB_IJlllEEESE_SW_EEESL_S1X_NS1J_6fusion15FusionCallbacksIS1N_NS1Y_17LinearCombinationISL_fSL_fLNS_15FloatRoundStyleE2EEES1O_S1V_JEEENSA_5SM1004TMEM4LOAD26SM100_TMEM_LOAD_32dp32b16xENSA_20SM90_TMA_LOAD_IM2COLENS15_INS16_ILi1ELi4ELi3EEES19_NSU_INSB_IJS1A_S1Q_EEENSB_IJS1Q_SE_EEEEEEENSA_39AutoVectorizingCopyWithAssumedAlignmentILi128EEENSA_21SM90_TMA_STORE_IM2COLES2D_S2F_S2F_EEEvvEEEEvNT_6ParamsE) ;  /* 0xffffff6802487950 */ /* 0x000fea0003c3ffff */
.L_x_204:
[----:B------:R-:W-:-:S00]  /*96e0*/  BRA `(.L_x_204) ;  /* 0xfffffffc00fc7947 */ /* 0x000fc0000383ffff */
[----:B------:R-:W-:-:S00]  /*96f0*/  NOP ;  /* 0x0000000000007918 */ /* 0x000fc00000000000 */
        /* <DEDUP_REMOVED lines=8> */
.L_x_205:


//--------------------- .nv.global.init           --------------------------
	.section	.nv.global.init,"aw",@progbits
.nv.global.init:
	.type		$str$29,@object
	.size		$str$29,($str$30 - $str$29)
$str$29:
        /*0000*/ 	.byte	0x28, 0x61, 0x64, 0x64, 0x72, 0x65, 0x73, 0x73, 0x20, 0x26, 0x20, 0x6d, 0x61, 0x73, 0x6b, 0x29
        /*0010*/ 	.byte	0x20, 0x3d, 0x3d, 0x20, 0x30, 0x00
	.type		$str$30,@object
	.size		$str$30,($str$28 - $str$30)
$str$30:
        /*0016*/ 	.byte	0x2f, 0x74, 0x6d, 0x70, 0x2f, 0x63, 0x75, 0x74, 0x6c, 0x61, 0x73, 0x73, 0x5f, 0x73, 0x77, 0x65
        /*0026*/ 	.byte	0x65, 0x70, 0x5f, 0x73, 0x72, 0x63, 0x2f, 0x69, 0x6e, 0x63, 0x6c, 0x75, 0x64, 0x65, 0x2f, 0x63
        /*0036*/ 	.byte	0x75, 0x74, 0x65, 0x2f, 0x70, 0x6f, 0x69, 0x6e, 0x74, 0x65, 0x72, 0x5f, 0x66, 0x6c, 0x61, 0x67
        /*0046*/ 	.byte	0x67, 0x65, 0x64, 0x2e, 0x68, 0x70, 0x70, 0x00
	.type		$str$28,@object
	.size		$str$28,($str$27 - $str$28)
$str$28:
        /*004e*/ 	.byte	0x2f, 0x74, 0x6d, 0x70, 0x2f, 0x63, 0x75, 0x74, 0x6c, 0x61, 0x73, 0x73, 0x5f, 0x73, 0x77, 0x65
        /*005e*/ 	.byte	0x65, 0x70, 0x5f, 0x73, 0x72, 0x63, 0x2f, 0x69, 0x6e, 0x63, 0x6c, 0x75, 0x64, 0x65, 0x2f, 0x63
        /*006e*/ 	.byte	0x75, 0x74, 0x65, 0x2f, 0x61, 0x74, 0x6f, 0x6d, 0x2f, 0x63, 0x6f, 0x70, 0x79, 0x5f, 0x74, 0x72
        /*007e*/ 	.byte	0x61, 0x69, 0x74, 0x73, 0x5f, 0x73, 0x6d, 0x31, 0x30, 0x30, 0x2e, 0x68, 0x70, 0x70, 0x00
	.type		$str$27,@object
	.size		$str$27,(__unnamed_1 - $str$27)
$str$27:
        /*008d*/ 	.byte	0x28, 0x28, 0x75, 0x69, 0x6e, 0x74, 0x33, 0x32, 0x5f, 0x74, 0x28, 0x74, 0x68, 0x72, 0x65, 0x61
        /*009d*/ 	.byte	0x64, 0x49, 0x64, 0x78, 0x2e, 0x78, 0x29, 0x20, 0x2f, 0x20, 0x33, 0x32, 0x29, 0x20, 0x25, 0x20
        /*00ad*/ 	.byte	0x34, 0x29, 0x20, 0x3d, 0x3d, 0x20, 0x28, 0x28, 0x28, 0x74, 0x6d, 0x65, 0x6d, 0x5f, 0x61, 0x64
        /*00bd*/ 	.byte	0x64, 0x72, 0x20, 0x3e, 0x3e, 0x20, 0x31, 0x36, 0x29, 0x20, 0x2f, 0x20, 0x33, 0x32, 0x29, 0x20
        /*00cd*/ 	.byte	0x25, 0x20, 0x34, 0x29, 0x00
	.type		__unnamed_1,@object
	.size		__unnamed_1,(__unnamed_2 - __unnamed_1)
__unnamed_1:
        /*00d2*/ 	.byte	0x61, 0x75, 0x74, 0x6f, 0x20, 0x63, 0x75, 0x74, 0x65, 0x3a, 0x3a, 0x61, 0x73, 0x5f, 0x70, 0x6f
        /* <DEDUP_REMOVED lines=24> */
        /*0262*/ 	.byte	0x34, 0x38, 0x3e, 0x3e, 0x3e, 0x3e, 0x5d, 0x00
	.type		__unnamed_2,@object
	.size		__unnamed_2,(.L_2 - __unnamed_2)
__unnamed_2:
        /* <DEDUP_REMOVED lines=40> */
        /*04ea*/ 	.byte	0x3a, 0x3a, 0x43, 0x3c, 0x30, 0x3e, 0x3e, 0x3e, 0x3e, 0x5d, 0x00
.L_2:


//--------------------- .nv.shared._ZN7cutlass13device_kernelINS_4conv6kernel13ConvUniversalINS1_16ConvProblemShapeILNS1_8OperatorE0ELi2EEENS1_10collective14CollectiveConvINS1_47MainloopSm100TmaUmmaWarpSpecializedImplicitGemmILS5_0ELi17ELi2ELi1ELi2EN4cute5tupleIJNSA_1CILi2EEENSC_ILi1EEESE_EEEEENSB_IJNSC_ILi128EEENSC_ILi64EEENSB_IJSI_EEEEEENS_6half_tESL_NSA_8TiledMMAINSA_8MMA_AtomIJNSA_26SM100_MMA_F16BF16_2x1SM_SSISL_SL_fLi128ELi64ELNSA_4UMMA5MajorE0ELSQ_0ELNSP_7ScaleInE0ELSR_0EEEEEENSA_6LayoutINSB_IJSE_SE_SE_EEENSB_IJNSC_ILi0EEESW_SW_EEEEENSB_IJNSA_10UnderscoreESZ_SZ_EEEEENS7_6detail27Sm100ImplicitGemmTileTraitsINSA_25SM100_TMA_2SM_LOAD_IM2COLENSA_14ComposedLayoutINSA_7SwizzleILi3ELi4ELi3EEENSA_18smem_ptr_flag_bitsILi16EEENSU_INSB_IJNSC_ILi8EEESI_EEENSB_IJSI_SE_EEEEEEEvEENS13_INSA_18SM100_TMA_2SM_LOADES1E_vEEEENS_8epilogue10collective18CollectiveEpilogueINS1J_23Sm100TmaWarpSpecializedILi3ELi2ELi16ELb1ELb0EEEJNSB_IJSI_SI_SJ_EEENSB_IJNSU_ISI_SE_EENSU_INSB_IJNSC_ILi16EEESD_EEENSB_IJSE_NSC_ILi32EEEEEEEEEEESL_NSB_IJNSB_IJlllEEESE_SW_EEESL_S1X_NS1J_6fusion15FusionCallbacksIS1N_NS1Y_17LinearCombinationISL_fSL_fLNS_15FloatRoundStyleE2EEES1O_S1V_JEEENSA_5SM1004TMEM4LOAD26SM100_TMEM_LOAD_32dp32b16xENSA_20SM90_TMA_LOAD_IM2COLENS15_INS16_ILi1ELi4ELi3EEES19_NSU_INSB_IJS1A_S1Q_EEENSB_IJS1Q_SE_EEEEEEENSA_39AutoVectorizingCopyWithAssumedAlignmentILi128EEENSA_21SM90_TMA_STORE_IM2COLES2D_S2F_S2F_EEEvvEEEEvNT_6ParamsE --------------------------
	.section	.nv.shared._ZN7cutlass13device_kernelINS_4conv6kernel13ConvUniversalINS1_16ConvProblemShapeILNS1_8OperatorE0ELi2EEENS1_10collective14CollectiveConvINS1_47MainloopSm100TmaUmmaWarpSpecializedImplicitGemmILS5_0ELi17ELi2ELi1ELi2EN4cute5tupleIJNSA_1CILi2EEENSC_ILi1EEESE_EEEEENSB_IJNSC_ILi128EEENSC_ILi64EEENSB_IJSI_EEEEEENS_6half_tESL_NSA_8TiledMMAINSA_8MMA_AtomIJNSA_26SM100_MMA_F16BF16_2x1SM_SSISL_SL_fLi128ELi64ELNSA_4UMMA5MajorE0ELSQ_0ELNSP_7ScaleInE0ELSR_0EEEEEENSA_6LayoutINSB_IJSE_SE_SE_EEENSB_IJNSC_ILi0EEESW_SW_EEEEENSB_IJNSA_10UnderscoreESZ_SZ_EEEEENS7_6detail27Sm100ImplicitGemmTileTraitsINSA_25SM100_TMA_2SM_LOAD_IM2COLENSA_14ComposedLayoutINSA_7SwizzleILi3ELi4ELi3EEENSA_18smem_ptr_flag_bitsILi16EEENSU_INSB_IJNSC_ILi8EEESI_EEENSB_IJSI_SE_EEEEEEEvEENS13_INSA_18SM100_TMA_2SM_LOADES1E_vEEEENS_8epilogue10collective18CollectiveEpilogueINS1J_23Sm100TmaWarpSpecializedILi3ELi2ELi16ELb1ELb0EEEJNSB_IJSI_SI_SJ_EEENSB_IJNSU_ISI_SE_EENSU_INSB_IJNSC_ILi16EEESD_EEENSB_IJSE_NSC_ILi32EEEEEEEEEEESL_NSB_IJNSB_IJlllEEESE_SW_EEESL_S1X_NS1J_6fusion15FusionCallbacksIS1N_NS1Y_17LinearCombinationISL_fSL_fLNS_15FloatRoundStyleE2EEES1O_S1V_JEEENSA_5SM1004TMEM4LOAD26SM100_TMEM_LOAD_32dp32b16xENSA_20SM90_TMA_LOAD_IM2COLENS15_INS16_ILi1ELi4ELi3EEES19_NSU_INSB_IJS1A_S1Q_EEENSB_IJS1Q_SE_EEEEEEENSA_39AutoVectorizingCopyWithAssumedAlignmentILi128EEENSA_21SM90_TMA_STORE_IM2COLES2D_S2F_S2F_EEEvvEEEEvNT_6ParamsE,"aw",@nobits
	.sectionflags	@""
	.align	16
	.zero		1024


//--------------------- .nv.shared.reserved.0     --------------------------
	.section	.nv.shared.reserved.0,"aw",@nobits
	.weak		__nv_reservedSMEM_offset_0_alias
	.size		__nv_reservedSMEM_offset_0_alias, 0, 64
	.other		__nv_reservedSMEM_offset_0_alias,@"STO_CUDA_RESERVED_SHARED STV_DEFAULT"
__nv_reservedSMEM_offset_0_alias:
	.zero		0
.nv.shared.reserved.0:
	.zero		64
	.weak		__nv_reservedSMEM_tcgen05_partition
	.type		__nv_reservedSMEM_tcgen05_partition,@object
	.size		__nv_reservedSMEM_tcgen05_partition,(.L_0 - __nv_reservedSMEM_tcgen05_partition)
__nv_reservedSMEM_tcgen05_partition:
	.zero		32
.L_0:


//--------------------- .nv.global                --------------------------
	.section	.nv.global,"aw",@nobits
.nv.global:
	.type		_ZN39_INTERNAL_3f30f7ea_4_k_cu_9ed8e6fe_34194cute1_E,@object
	.size		_ZN39_INTERNAL_3f30f7ea_4_k_cu_9ed8e6fe_34194cute1_E,(_ZN39_INTERNAL_3f30f7ea_4_k_cu_9ed8e6fe_34194cuda3std3__45__cpo6cbeginE - _ZN39_INTERNAL_3f30f7ea_4_k_cu_9ed8e6fe_34194cute1_E)
_ZN39_INTERNAL_3f30f7ea_4_k_cu_9ed8e6fe_34194cute1_E:
	.zero		1
	.type		_ZN39_INTERNAL_3f30f7ea_4_k_cu_9ed8e6fe_34194cuda3std3__45__cpo6cbeginE,@object
	.size		_ZN39_INTERNAL_3f30f7ea_4_k_cu_9ed8e6fe_34194cuda3std3__45__cpo6cbeginE,(_ZN39_INTERNAL_3f30f7ea_4_k_cu_9ed8e6fe_34194cuda3std3__48in_placeE - _ZN39_INTERNAL_3f30f7ea_4_k_cu_9ed8e6fe_34194cuda3std3__45__cpo6cbeginE)
_ZN39_INTERNAL_3f30f7ea_4_k_cu_9ed8e6fe_34194cuda3std3__45__cpo6cbeginE:
	.zero		1
	.type		_ZN39_INTERNAL_3f30f7ea_4_k_cu_9ed8e6fe_34194cuda3std3__48in_placeE,@object
	.size		_ZN39_INTERNAL_3f30f7ea_4_k_cu_9ed8e6fe_34194cuda3std3__48in_placeE,(_ZN39_INTERNAL_3f30f7ea_4_k_cu_9ed8e6fe_34194cuda3std6ranges3__45__cpo9iter_moveE - _ZN39_INTERNAL_3f30f7ea_4_k_cu_9ed8e6fe_34194cuda3std3__48in_placeE)
_ZN39_INTERNAL_3f30f7ea_4_k_cu_9ed8e6fe_34194cuda3std3__48in_placeE:
	.zero		1
	.type		_ZN39_INTERNAL_3f30f7ea_4_k_cu_9ed8e6fe_34194cuda3std6ranges3__45__cpo9iter_moveE,@object
	.size		_ZN39_INTERNAL_3f30f7ea_4_k_cu_9ed8e6fe_34194cuda3std6ranges3__45__cpo9iter_moveE,(_ZN39_INTERNAL_3f30f7ea_4_k_cu_9ed8e6fe_34194cuda3std3__45__cpo5beginE - _ZN39_INTERNAL_3f30f7ea_4_k_cu_9ed8e6fe_34194cuda3std6ranges3__45__cpo9iter_moveE)
_ZN39_INTERNAL_3f30f7ea_4_k_cu_9ed8e6fe_34194cuda3std6ranges3__45__cpo9iter_moveE:
	.zero		1
	.type		_ZN39_INTERNAL_3f30f7ea_4_k_cu_9ed8e6fe_34194cuda3std3__45__cpo5beginE,@object
	.size		_ZN39_INTERNAL_3f30f7ea_4_k_cu_9ed8e6fe_34194cuda3std3__45__cpo5beginE,(_ZN39_INTERNAL_3f30f7ea_4_k_cu_9ed8e6fe_34194cuda3std3__441_GLOBAL__N__3f30f7ea_4_k_cu_9ed8e6fe_34196ignoreE - _ZN39_INTERNAL_3f30f7ea_4_k_cu_9ed8e6fe_34194cuda3std3__45__cpo5beginE)
_ZN39_INTERNAL_3f30f7ea_4_k_cu_9ed8e6fe_34194cuda3std3__45__cpo5beginE:
	.zero		1
	.type		_ZN39_INTERNAL_3f30f7ea_4_k_cu_9ed8e6fe_34194cuda3std3__441_GLOBAL__N__3f30f7ea_4_k_cu_9ed8e6fe_34196ignoreE,@object
	.size		_ZN39_INTERNAL_3f30f7ea_4_k_cu_9ed8e6fe_34194cuda3std3__441_GLOBAL__N__3f30f7ea_4_k_cu_9ed8e6fe_34196ignoreE,(_ZN39_INTERNAL_3f30f7ea_4_k_cu_9ed8e6fe_34194cute7productE - _ZN39_INTERNAL_3f30f7ea_4_k_cu_9ed8e6fe_34194cuda3std3__441_GLOBAL__N__3f30f7ea_4_k_cu_9ed8e6fe_34196ignoreE)
_ZN39_INTERNAL_3f30f7ea_4_k_cu_9ed8e6fe_34194cuda3std3__441_GLOBAL__N__3f30f7ea_4_k_cu_9ed8e6fe_34196ignoreE:
	.zero		1
	.type		_ZN39_INTERNAL_3f30f7ea_4_k_cu_9ed8e6fe_34194cute7productE,@object
	.size		_ZN39_INTERNAL_3f30f7ea_4_k_cu_9ed8e6fe_34194cute7productE,(_ZN39_INTERNAL_3f30f7ea_4_k_cu_9ed8e6fe_34194cuda3std3__45__cpo3endE - _ZN39_INTERNAL_3f30f7ea_4_k_cu_9ed8e6fe_34194cute7productE)
_ZN39_INTERNAL_3f30f7ea_4_k_cu_9ed8e6fe_34194cute7productE:
	.zero		1
	.type		_ZN39_INTERNAL_3f30f7ea_4_k_cu_9ed8e6fe_34194cuda3std3__45__cpo3endE,@object
	.size		_ZN39_INTERNAL_3f30f7ea_4_k_cu_9ed8e6fe_34194cuda3std3__45__cpo3endE,(_ZN39_INTERNAL_3f30f7ea_4_k_cu_9ed8e6fe_34194cuda3std3__419piecewise_constructE - _ZN39_INTERNAL_3f30f7ea_4_k_cu_9ed8e6fe_34194cuda3std3__45__cpo3endE)
_ZN39_INTERNAL_3f30f7ea_4_k_cu_9ed8e6fe_34194cuda3std3__45__cpo3endE:
	.zero		1
	.type		_ZN39_INTERNAL_3f30f7ea_4_k_cu_9ed8e6fe_34194cuda3std3__419piecewise_constructE,@object
	.size		_ZN39_INTERNAL_3f30f7ea_4_k_cu_9ed8e6fe_34194cuda3std3__419piecewise_constructE,(_ZN39_INTERNAL_3f30f7ea_4_k_cu_9ed8e6fe_34194cuda3std3__45__cpo4cendE - _ZN39_INTERNAL_3f30f7ea_4_k_cu_9ed8e6fe_34194cuda3std3__419piecewise_constructE)
_ZN39_INTERNAL_3f30f7ea_4_k_cu_9ed8e6fe_34194cuda3std3__419piecewise_constructE:
	.zero		1
	.type		_ZN39_INTERNAL_3f30f7ea_4_k_cu_9ed8e6fe_34194cuda3std3__45__cpo4cendE,@object
	.size		_ZN39_INTERNAL_3f30f7ea_4_k_cu_9ed8e6fe_34194cuda3std3__45__cpo4cendE,(_ZN39_INTERNAL_3f30f7ea_4_k_cu_9ed8e6fe_34194cuda3std6ranges3__45__cpo4swapE - _ZN39_INTERNAL_3f30f7ea_4_k_cu_9ed8e6fe_34194cuda3std3__45__cpo4cendE)
_ZN39_INTERNAL_3f30f7ea_4_k_cu_9ed8e6fe_34194cuda3std3__45__cpo4cendE:
	.zero		1
	.type		_ZN39_INTERNAL_3f30f7ea_4_k_cu_9ed8e6fe_34194cuda3std6ranges3__45__cpo4swapE,@object
	.size		_ZN39_INTERNAL_3f30f7ea_4_k_cu_9ed8e6fe_34194cuda3std6ranges3__45__cpo4swapE,(.L_10 - _ZN39_INTERNAL_3f30f7ea_4_k_cu_9ed8e6fe_34194cuda3std6ranges3__45__cpo4swapE)
_ZN39_INTERNAL_3f30f7ea_4_k_cu_9ed8e6fe_34194cuda3std6ranges3__45__cpo4swapE:
	.zero		1
.L_10:


//--------------------- .nv.constant0._ZN7cutlass13device_kernelINS_4conv6kernel13ConvUniversalINS1_16ConvProblemShapeILNS1_8OperatorE0ELi2EEENS1_10collective14CollectiveConvINS1_47MainloopSm100TmaUmmaWarpSpecializedImplicitGemmILS5_0ELi17ELi2ELi1ELi2EN4cute5tupleIJNSA_1CILi2EEENSC_ILi1EEESE_EEEEENSB_IJNSC_ILi128EEENSC_ILi64EEENSB_IJSI_EEEEEENS_6half_tESL_NSA_8TiledMMAINSA_8MMA_AtomIJNSA_26SM100_MMA_F16BF16_2x1SM_SSISL_SL_fLi128ELi64ELNSA_4UMMA5MajorE0ELSQ_0ELNSP_7ScaleInE0ELSR_0EEEEEENSA_6LayoutINSB_IJSE_SE_SE_EEENSB_IJNSC_ILi0EEESW_SW_EEEEENSB_IJNSA_10UnderscoreESZ_SZ_EEEEENS7_6detail27Sm100ImplicitGemmTileTraitsINSA_25SM100_TMA_2SM_LOAD_IM2COLENSA_14ComposedLayoutINSA_7SwizzleILi3ELi4ELi3EEENSA_18smem_ptr_flag_bitsILi16EEENSU_INSB_IJNSC_ILi8EEESI_EEENSB_IJSI_SE_EEEEEEEvEENS13_INSA_18SM100_TMA_2SM_LOADES1E_vEEEENS_8epilogue10collective18CollectiveEpilogueINS1J_23Sm100TmaWarpSpecializedILi3ELi2ELi16ELb1ELb0EEEJNSB_IJSI_SI_SJ_EEENSB_IJNSU_ISI_SE_EENSU_INSB_IJNSC_ILi16EEESD_EEENSB_IJSE_NSC_ILi32EEEEEEEEEEESL_NSB_IJNSB_IJlllEEESE_SW_EEESL_S1X_NS1J_6fusion15FusionCallbacksIS1N_NS1Y_17LinearCombinationISL_fSL_fLNS_15FloatRoundStyleE2EEES1O_S1V_JEEENSA_5SM1004TMEM4LOAD26SM100_TMEM_LOAD_32dp32b16xENSA_20SM90_TMA_LOAD_IM2COLENS15_INS16_ILi1ELi4ELi3EEES19_NSU_INSB_IJS1A_S1Q_EEENSB_IJS1Q_SE_EEEEEEENSA_39AutoVectorizingCopyWithAssumedAlignmentILi128EEENSA_21SM90_TMA_STORE_IM2COLES2D_S2F_S2F_EEEvvEEEEvNT_6ParamsE --------------------------
	.section	.nv.constant0._ZN7cutlass13device_kernelINS_4conv6kernel13ConvUniversalINS1_16ConvProblemShapeILNS1_8OperatorE0ELi2EEENS1_10collective14CollectiveConvINS1_47MainloopSm100TmaUmmaWarpSpecializedImplicitGemmILS5_0ELi17ELi2ELi1ELi2EN4cute5tupleIJNSA_1CILi2EEENSC_ILi1EEESE_EEEEENSB_IJNSC_ILi128EEENSC_ILi64EEENSB_IJSI_EEEEEENS_6half_tESL_NSA_8TiledMMAINSA_8MMA_AtomIJNSA_26SM100_MMA_F16BF16_2x1SM_SSISL_SL_fLi128ELi64ELNSA_4UMMA5MajorE0ELSQ_0ELNSP_7ScaleInE0ELSR_0EEEEEENSA_6LayoutINSB_IJSE_SE_SE_EEENSB_IJNSC_ILi0EEESW_SW_EEEEENSB_IJNSA_10UnderscoreESZ_SZ_EEEEENS7_6detail27Sm100ImplicitGemmTileTraitsINSA_25SM100_TMA_2SM_LOAD_IM2COLENSA_14ComposedLayoutINSA_7SwizzleILi3ELi4ELi3EEENSA_18smem_ptr_flag_bitsILi16EEENSU_INSB_IJNSC_ILi8EEESI_EEENSB_IJSI_SE_EEEEEEEvEENS13_INSA_18SM100_TMA_2SM_LOADES1E_vEEEENS_8epilogue10collective18CollectiveEpilogueINS1J_23Sm100TmaWarpSpecializedILi3ELi2ELi16ELb1ELb0EEEJNSB_IJSI_SI_SJ_EEENSB_IJNSU_ISI_SE_EENSU_INSB_IJNSC_ILi16EEESD_EEENSB_IJSE_NSC_ILi32EEEEEEEEEEESL_NSB_IJNSB_IJlllEEESE_SW_EEESL_S1X_NS1J_6fusion15FusionCallbacksIS1N_NS1Y_17LinearCombinationISL_fSL_fLNS_15FloatRoundStyleE2EEES1O_S1V_JEEENSA_5SM1004TMEM4LOAD26SM100_TMEM_LOAD_32dp32b16xENSA_20SM90_TMA_LOAD_IM2COLENS15_INS16_ILi1ELi4ELi3EEES19_NSU_INSB_IJS1A_S1Q_EEENSB_IJS1Q_SE_EEEEEEENSA_39AutoVectorizingCopyWithAssumedAlignmentILi128EEENSA_21SM90_TMA_STORE_IM2COLES2D_S2F_S2F_EEEvvEEEEvNT_6ParamsE,"a",@progbits
	.sectionflags	@""
	.align	4
.nv.constant0._ZN7cutlass13device_kernelINS_4conv6kernel13ConvUniversalINS1_16ConvProblemShapeILNS1_8OperatorE0ELi2EEENS1_10collective14CollectiveConvINS1_47MainloopSm100TmaUmmaWarpSpecializedImplicitGemmILS5_0ELi17ELi2ELi1ELi2EN4cute5tupleIJNSA_1CILi2EEENSC_ILi1EEESE_EEEEENSB_IJNSC_ILi128EEENSC_ILi64EEENSB_IJSI_EEEEEENS_6half_tESL_NSA_8TiledMMAINSA_8MMA_AtomIJNSA_26SM100_MMA_F16BF16_2x1SM_SSISL_SL_fLi128ELi64ELNSA_4UMMA5MajorE0ELSQ_0ELNSP_7ScaleInE0ELSR_0EEEEEENSA_6LayoutINSB_IJSE_SE_SE_EEENSB_IJNSC_ILi0EEESW_SW_EEEEENSB_IJNSA_10UnderscoreESZ_SZ_EEEEENS7_6detail27Sm100ImplicitGemmTileTraitsINSA_25SM100_TMA_2SM_LOAD_IM2COLENSA_14ComposedLayoutINSA_7SwizzleILi3ELi4ELi3EEENSA_18smem_ptr_flag_bitsILi16EEENSU_INSB_IJNSC_ILi8EEESI_EEENSB_IJSI_SE_EEEEEEEvEENS13_INSA_18SM100_TMA_2SM_LOADES1E_vEEEENS_8epilogue10collective18CollectiveEpilogueINS1J_23Sm100TmaWarpSpecializedILi3ELi2ELi16ELb1ELb0EEEJNSB_IJSI_SI_SJ_EEENSB_IJNSU_ISI_SE_EENSU_INSB_IJNSC_ILi16EEESD_EEENSB_IJSE_NSC_ILi32EEEEEEEEEEESL_NSB_IJNSB_IJlllEEESE_SW_EEESL_S1X_NS1J_6fusion15FusionCallbacksIS1N_NS1Y_17LinearCombinationISL_fSL_fLNS_15FloatRoundStyleE2EEES1O_S1V_JEEENSA_5SM1004TMEM4LOAD26SM100_TMEM_LOAD_32dp32b16xENSA_20SM90_TMA_LOAD_IM2COLENS15_INS16_ILi1ELi4ELi3EEES19_NSU_INSB_IJS1A_S1Q_EEENSB_IJS1Q_SE_EEEEEEENSA_39AutoVectorizingCopyWithAssumedAlignmentILi128EEENSA_21SM90_TMA_STORE_IM2COLES2D_S2F_S2F_EEEvvEEEEvNT_6ParamsE:
	.zero		2944


//--------------------- SYMBOLS --------------------------

	.type		.nv.reservedSmem.offset0,@object
	.size		.nv.reservedSmem.offset0,0x4
	.type		.nv.reservedSmem.cap,@object
	.size		.nv.reservedSmem.cap,0x4
	.type		__assertfail,@function
